//
// Generated by NVIDIA NVVM Compiler
//
// Compiler Build ID: CL-36424714
// Cuda compilation tools, release 13.0, V13.0.88
// Based on NVVM 20.0.0
//

.version 9.0
.target sm_100
.address_size 64

	// .globl	_Z12geglu_kernelI6__halfEvPT_PKS1_iii

.visible .entry _Z12geglu_kernelI6__halfEvPT_PKS1_iii(
	.param .u64 .ptr .align 1 _Z12geglu_kernelI6__halfEvPT_PKS1_iii_param_0,
	.param .u64 .ptr .align 1 _Z12geglu_kernelI6__halfEvPT_PKS1_iii_param_1,
	.param .u32 _Z12geglu_kernelI6__halfEvPT_PKS1_iii_param_2,
	.param .u32 _Z12geglu_kernelI6__halfEvPT_PKS1_iii_param_3,
	.param .u32 _Z12geglu_kernelI6__halfEvPT_PKS1_iii_param_4
)
{
	.reg .pred 	%p<4>;
	.reg .b16 	%rs<4>;
	.reg .b32 	%r<20>;
	.reg .b32 	%f<26>;
	.reg .b64 	%rd<11>;

	ld.param.u64 	%rd1, [_Z12geglu_kernelI6__halfEvPT_PKS1_iii_param_0];
	ld.param.u64 	%rd2, [_Z12geglu_kernelI6__halfEvPT_PKS1_iii_param_1];
	ld.param.u32 	%r4, [_Z12geglu_kernelI6__halfEvPT_PKS1_iii_param_2];
	ld.param.u32 	%r2, [_Z12geglu_kernelI6__halfEvPT_PKS1_iii_param_3];
	ld.param.u32 	%r3, [_Z12geglu_kernelI6__halfEvPT_PKS1_iii_param_4];
	mul.lo.s32 	%r5, %r2, %r4;
	mul.lo.s32 	%r6, %r5, %r3;
	mov.u32 	%r7, %ctaid.x;
	mov.u32 	%r8, %ntid.x;
	mov.u32 	%r9, %tid.x;
	mad.lo.s32 	%r1, %r7, %r8, %r9;
	setp.ge.s32 	%p1, %r1, %r6;
	@%p1 bra 	$L__BB0_2;
	cvta.to.global.u64 	%rd3, %rd2;
	cvta.to.global.u64 	%rd4, %rd1;
	div.s32 	%r10, %r1, %r3;
	mul.lo.s32 	%r11, %r10, %r3;
	sub.s32 	%r12, %r1, %r11;
	rem.s32 	%r13, %r10, %r2;
	mul.lo.s32 	%r14, %r3, %r2;
	div.s32 	%r15, %r1, %r14;
	mad.lo.s32 	%r16, %r15, %r2, %r13;
	mul.lo.s32 	%r17, %r3, %r16;
	shl.b32 	%r18, %r17, 1;
	add.s32 	%r19, %r18, %r12;
	mul.wide.s32 	%rd5, %r19, 2;
	add.s64 	%rd6, %rd3, %rd5;
	ld.global.nc.u16 	%rs1, [%rd6];
	// begin inline asm
	{  cvt.f32.f16 %f1, %rs1;}

	// end inline asm
	mul.wide.s32 	%rd7, %r3, 2;
	add.s64 	%rd8, %rd6, %rd7;
	ld.global.nc.u16 	%rs2, [%rd8];
	// begin inline asm
	{  cvt.f32.f16 %f2, %rs2;}

	// end inline asm
	mul.f32 	%f4, %f1, %f1;
	mul.f32 	%f5, %f1, %f4;
	fma.rn.f32 	%f6, %f5, 0f3D372713, %f1;
	mul.f32 	%f7, %f6, 0f3F4C422A;
	mul.f32 	%f8, %f1, 0f3F000000;
	abs.f32 	%f9, %f7;
	mul.f32 	%f10, %f9, 0f4038AA3B;
	ex2.approx.ftz.f32 	%f11, %f10;
	add.f32 	%f12, %f11, 0f3F800000;
	rcp.approx.ftz.f32 	%f13, %f12;
	fma.rn.f32 	%f14, %f13, 0fC0000000, 0f3F800000;
	setp.ge.f32 	%p2, %f9, 0f41102CB4;
	selp.f32 	%f15, 0f3F800000, %f14, %p2;
	copysign.f32 	%f16, %f7, %f15;
	mul.f32 	%f17, %f7, %f7;
	fma.rn.f32 	%f18, %f17, 0f3C80F082, 0fBD563CAE;
	fma.rn.f32 	%f19, %f18, %f17, 0f3E085941;
	fma.rn.f32 	%f20, %f19, %f17, 0fBEAAA9ED;
	fma.rn.f32 	%f21, %f20, %f17, 0f00000000;
	fma.rn.f32 	%f22, %f21, %f7, %f7;
	setp.ge.f32 	%p3, %f9, 0f3F19999A;
	selp.f32 	%f23, %f16, %f22, %p3;
	add.f32 	%f24, %f23, 0f3F800000;
	mul.f32 	%f25, %f8, %f24;
	mul.f32 	%f3, %f2, %f25;
	// begin inline asm
	{  cvt.rn.f16.f32 %rs3, %f3;}

	// end inline asm
	mul.wide.s32 	%rd9, %r1, 2;
	add.s64 	%rd10, %rd4, %rd9;
	st.global.u16 	[%rd10], %rs3;
$L__BB0_2:
	ret;

}
	// .globl	_Z12geglu_kernelI13__nv_bfloat16EvPT_PKS1_iii
.visible .entry _Z12geglu_kernelI13__nv_bfloat16EvPT_PKS1_iii(
	.param .u64 .ptr .align 1 _Z12geglu_kernelI13__nv_bfloat16EvPT_PKS1_iii_param_0,
	.param .u64 .ptr .align 1 _Z12geglu_kernelI13__nv_bfloat16EvPT_PKS1_iii_param_1,
	.param .u32 _Z12geglu_kernelI13__nv_bfloat16EvPT_PKS1_iii_param_2,
	.param .u32 _Z12geglu_kernelI13__nv_bfloat16EvPT_PKS1_iii_param_3,
	.param .u32 _Z12geglu_kernelI13__nv_bfloat16EvPT_PKS1_iii_param_4
)
{
	.reg .pred 	%p<4>;
	.reg .b16 	%rs<4>;
	.reg .b32 	%r<20>;
	.reg .b32 	%f<26>;
	.reg .b64 	%rd<11>;

	ld.param.u64 	%rd1, [_Z12geglu_kernelI13__nv_bfloat16EvPT_PKS1_iii_param_0];
	ld.param.u64 	%rd2, [_Z12geglu_kernelI13__nv_bfloat16EvPT_PKS1_iii_param_1];
	ld.param.u32 	%r4, [_Z12geglu_kernelI13__nv_bfloat16EvPT_PKS1_iii_param_2];
	ld.param.u32 	%r2, [_Z12geglu_kernelI13__nv_bfloat16EvPT_PKS1_iii_param_3];
	ld.param.u32 	%r3, [_Z12geglu_kernelI13__nv_bfloat16EvPT_PKS1_iii_param_4];
	mul.lo.s32 	%r5, %r2, %r4;
	mul.lo.s32 	%r6, %r5, %r3;
	mov.u32 	%r7, %ctaid.x;
	mov.u32 	%r8, %ntid.x;
	mov.u32 	%r9, %tid.x;
	mad.lo.s32 	%r1, %r7, %r8, %r9;
	setp.ge.s32 	%p1, %r1, %r6;
	@%p1 bra 	$L__BB1_2;
	cvta.to.global.u64 	%rd3, %rd2;
	cvta.to.global.u64 	%rd4, %rd1;
	div.s32 	%r10, %r1, %r3;
	mul.lo.s32 	%r11, %r10, %r3;
	sub.s32 	%r12, %r1, %r11;
	rem.s32 	%r13, %r10, %r2;
	mul.lo.s32 	%r14, %r3, %r2;
	div.s32 	%r15, %r1, %r14;
	mad.lo.s32 	%r16, %r15, %r2, %r13;
	mul.lo.s32 	%r17, %r3, %r16;
	shl.b32 	%r18, %r17, 1;
	add.s32 	%r19, %r18, %r12;
	mul.wide.s32 	%rd5, %r19, 2;
	add.s64 	%rd6, %rd3, %rd5;
	ld.global.nc.u16 	%rs1, [%rd6];
	// begin inline asm
	{ cvt.f32.bf16 %f1, %rs1;}

	// end inline asm
	mul.wide.s32 	%rd7, %r3, 2;
	add.s64 	%rd8, %rd6, %rd7;
	ld.global.nc.u16 	%rs2, [%rd8];
	// begin inline asm
	{ cvt.f32.bf16 %f2, %rs2;}

	// end inline asm
	mul.f32 	%f4, %f1, %f1;
	mul.f32 	%f5, %f1, %f4;
	fma.rn.f32 	%f6, %f5, 0f3D372713, %f1;
	mul.f32 	%f7, %f6, 0f3F4C422A;
	mul.f32 	%f8, %f1, 0f3F000000;
	abs.f32 	%f9, %f7;
	mul.f32 	%f10, %f9, 0f4038AA3B;
	ex2.approx.ftz.f32 	%f11, %f10;
	add.f32 	%f12, %f11, 0f3F800000;
	rcp.approx.ftz.f32 	%f13, %f12;
	fma.rn.f32 	%f14, %f13, 0fC0000000, 0f3F800000;
	setp.ge.f32 	%p2, %f9, 0f41102CB4;
	selp.f32 	%f15, 0f3F800000, %f14, %p2;
	copysign.f32 	%f16, %f7, %f15;
	mul.f32 	%f17, %f7, %f7;
	fma.rn.f32 	%f18, %f17, 0f3C80F082, 0fBD563CAE;
	fma.rn.f32 	%f19, %f18, %f17, 0f3E085941;
	fma.rn.f32 	%f20, %f19, %f17, 0fBEAAA9ED;
	fma.rn.f32 	%f21, %f20, %f17, 0f00000000;
	fma.rn.f32 	%f22, %f21, %f7, %f7;
	setp.ge.f32 	%p3, %f9, 0f3F19999A;
	selp.f32 	%f23, %f16, %f22, %p3;
	add.f32 	%f24, %f23, 0f3F800000;
	mul.f32 	%f25, %f8, %f24;
	mul.f32 	%f3, %f2, %f25;
	// begin inline asm
	{  cvt.rn.bf16.f32 %rs3, %f3;}

	// end inline asm
	mul.wide.s32 	%rd9, %r1, 2;
	add.s64 	%rd10, %rd4, %rd9;
	st.global.u16 	[%rd10], %rs3;
$L__BB1_2:
	ret;

}
	// .globl	_Z12geglu_kernelIfEvPT_PKS0_iii
.visible .entry _Z12geglu_kernelIfEvPT_PKS0_iii(
	.param .u64 .ptr .align 1 _Z12geglu_kernelIfEvPT_PKS0_iii_param_0,
	.param .u64 .ptr .align 1 _Z12geglu_kernelIfEvPT_PKS0_iii_param_1,
	.param .u32 _Z12geglu_kernelIfEvPT_PKS0_iii_param_2,
	.param .u32 _Z12geglu_kernelIfEvPT_PKS0_iii_param_3,
	.param .u32 _Z12geglu_kernelIfEvPT_PKS0_iii_param_4
)
{
	.reg .pred 	%p<4>;
	.reg .b32 	%r<20>;
	.reg .b32 	%f<26>;
	.reg .b64 	%rd<11>;

	ld.param.u64 	%rd1, [_Z12geglu_kernelIfEvPT_PKS0_iii_param_0];
	ld.param.u64 	%rd2, [_Z12geglu_kernelIfEvPT_PKS0_iii_param_1];
	ld.param.u32 	%r4, [_Z12geglu_kernelIfEvPT_PKS0_iii_param_2];
	ld.param.u32 	%r2, [_Z12geglu_kernelIfEvPT_PKS0_iii_param_3];
	ld.param.u32 	%r3, [_Z12geglu_kernelIfEvPT_PKS0_iii_param_4];
	mul.lo.s32 	%r5, %r2, %r4;
	mul.lo.s32 	%r6, %r5, %r3;
	mov.u32 	%r7, %ctaid.x;
	mov.u32 	%r8, %ntid.x;
	mov.u32 	%r9, %tid.x;
	mad.lo.s32 	%r1, %r7, %r8, %r9;
	setp.ge.s32 	%p1, %r1, %r6;
	@%p1 bra 	$L__BB2_2;
	cvta.to.global.u64 	%rd3, %rd2;
	cvta.to.global.u64 	%rd4, %rd1;
	div.s32 	%r10, %r1, %r3;
	mul.lo.s32 	%r11, %r10, %r3;
	sub.s32 	%r12, %r1, %r11;
	rem.s32 	%r13, %r10, %r2;
	mul.lo.s32 	%r14, %r3, %r2;
	div.s32 	%r15, %r1, %r14;
	mad.lo.s32 	%r16, %r15, %r2, %r13;
	mul.lo.s32 	%r17, %r3, %r16;
	shl.b32 	%r18, %r17, 1;
	add.s32 	%r19, %r18, %r12;
	mul.wide.s32 	%rd5, %r19, 4;
	add.s64 	%rd6, %rd3, %rd5;
	ld.global.nc.f32 	%f1, [%rd6];
	mul.wide.s32 	%rd7, %r3, 4;
	add.s64 	%rd8, %rd6, %rd7;
	ld.global.nc.f32 	%f2, [%rd8];
	mul.f32 	%f3, %f1, %f1;
	mul.f32 	%f4, %f1, %f3;
	fma.rn.f32 	%f5, %f4, 0f3D372713, %f1;
	mul.f32 	%f6, %f5, 0f3F4C422A;
	mul.f32 	%f7, %f1, 0f3F000000;
	abs.f32 	%f8, %f6;
	mul.f32 	%f9, %f8, 0f4038AA3B;
	ex2.approx.ftz.f32 	%f10, %f9;
	add.f32 	%f11, %f10, 0f3F800000;
	rcp.approx.ftz.f32 	%f12, %f11;
	fma.rn.f32 	%f13, %f12, 0fC0000000, 0f3F800000;
	setp.ge.f32 	%p2, %f8, 0f41102CB4;
	selp.f32 	%f14, 0f3F800000, %f13, %p2;
	copysign.f32 	%f15, %f6, %f14;
	mul.f32 	%f16, %f6, %f6;
	fma.rn.f32 	%f17, %f16, 0f3C80F082, 0fBD563CAE;
	fma.rn.f32 	%f18, %f17, %f16, 0f3E085941;
	fma.rn.f32 	%f19, %f18, %f16, 0fBEAAA9ED;
	fma.rn.f32 	%f20, %f19, %f16, 0f00000000;
	fma.rn.f32 	%f21, %f20, %f6, %f6;
	setp.ge.f32 	%p3, %f8, 0f3F19999A;
	selp.f32 	%f22, %f15, %f21, %p3;
	add.f32 	%f23, %f22, 0f3F800000;
	mul.f32 	%f24, %f7, %f23;
	mul.f32 	%f25, %f2, %f24;
	mul.wide.s32 	%rd9, %r1, 4;
	add.s64 	%rd10, %rd4, %rd9;
	st.global.f32 	[%rd10], %f25;
$L__BB2_2:
	ret;

}
	// .globl	_Z18geglu_exact_kernelI6__halfEvPT_PKS1_iii
.visible .entry _Z18geglu_exact_kernelI6__halfEvPT_PKS1_iii(
	.param .u64 .ptr .align 1 _Z18geglu_exact_kernelI6__halfEvPT_PKS1_iii_param_0,
	.param .u64 .ptr .align 1 _Z18geglu_exact_kernelI6__halfEvPT_PKS1_iii_param_1,
	.param .u32 _Z18geglu_exact_kernelI6__halfEvPT_PKS1_iii_param_2,
	.param .u32 _Z18geglu_exact_kernelI6__halfEvPT_PKS1_iii_param_3,
	.param .u32 _Z18geglu_exact_kernelI6__halfEvPT_PKS1_iii_param_4
)
{
	.reg .pred 	%p<4>;
	.reg .b16 	%rs<4>;
	.reg .b32 	%r<20>;
	.reg .b32 	%f<35>;
	.reg .b64 	%rd<11>;

	ld.param.u64 	%rd1, [_Z18geglu_exact_kernelI6__halfEvPT_PKS1_iii_param_0];
	ld.param.u64 	%rd2, [_Z18geglu_exact_kernelI6__halfEvPT_PKS1_iii_param_1];
	ld.param.u32 	%r4, [_Z18geglu_exact_kernelI6__halfEvPT_PKS1_iii_param_2];
	ld.param.u32 	%r2, [_Z18geglu_exact_kernelI6__halfEvPT_PKS1_iii_param_3];
	ld.param.u32 	%r3, [_Z18geglu_exact_kernelI6__halfEvPT_PKS1_iii_param_4];
	mul.lo.s32 	%r5, %r2, %r4;
	mul.lo.s32 	%r6, %r5, %r3;
	mov.u32 	%r7, %ctaid.x;
	mov.u32 	%r8, %ntid.x;
	mov.u32 	%r9, %tid.x;
	mad.lo.s32 	%r1, %r7, %r8, %r9;
	setp.ge.s32 	%p1, %r1, %r6;
	@%p1 bra 	$L__BB3_4;
	cvta.to.global.u64 	%rd3, %rd2;
	div.s32 	%r10, %r1, %r3;
	mul.lo.s32 	%r11, %r10, %r3;
	sub.s32 	%r12, %r1, %r11;
	rem.s32 	%r13, %r10, %r2;
	mul.lo.s32 	%r14, %r3, %r2;
	div.s32 	%r15, %r1, %r14;
	mad.lo.s32 	%r16, %r15, %r2, %r13;
	mul.lo.s32 	%r17, %r3, %r16;
	shl.b32 	%r18, %r17, 1;
	add.s32 	%r19, %r18, %r12;
	mul.wide.s32 	%rd4, %r19, 2;
	add.s64 	%rd5, %rd3, %rd4;
	ld.global.nc.u16 	%rs1, [%rd5];
	// begin inline asm
	{  cvt.f32.f16 %f7, %rs1;}

	// end inline asm
	mul.wide.s32 	%rd6, %r3, 2;
	add.s64 	%rd7, %rd5, %rd6;
	ld.global.nc.u16 	%rs2, [%rd7];
	// begin inline asm
	{  cvt.f32.f16 %f8, %rs2;}

	// end inline asm
	mul.f32 	%f3, %f7, 0f3F3504F3;
	abs.f32 	%f9, %f3;
	setp.ltu.f32 	%p2, %f9, 0f3F8060FE;
	setp.ge.f32 	%p3, %f9, 0f3F8060FE;
	mul.f32 	%f10, %f3, %f3;
	selp.f32 	%f11, %f9, %f10, %p3;
	selp.f32 	%f12, 0f38EB4C3A, 0f38B1E96A, %p3;
	selp.f32 	%f13, 0fBAAE005B, 0fBA574D20, %p3;
	fma.rn.f32 	%f14, %f12, %f11, %f13;
	selp.f32 	%f15, 0f3C09919F, 0f3BAAD5EA, %p3;
	fma.rn.f32 	%f16, %f14, %f11, %f15;
	selp.f32 	%f17, 0fBD24D99A, 0fBCDC1BE7, %p3;
	fma.rn.f32 	%f18, %f16, %f11, %f17;
	selp.f32 	%f19, 0f3E235519, 0f3DE718AF, %p3;
	fma.rn.f32 	%f20, %f18, %f11, %f19;
	selp.f32 	%f21, 0f3F69B4F9, 0fBEC093AC, %p3;
	fma.rn.f32 	%f22, %f20, %f11, %f21;
	selp.f32 	%f23, 0f3F210A14, 0f3E0375D3, %p3;
	fma.rn.f32 	%f24, %f22, %f11, %f23;
	neg.f32 	%f25, %f11;
	selp.f32 	%f26, %f25, %f3, %p3;
	fma.rn.f32 	%f34, %f24, %f26, %f26;
	@%p2 bra 	$L__BB3_3;
	ex2.approx.ftz.f32 	%f27, %f34;
	mov.f32 	%f28, 0f3F800000;
	sub.f32 	%f29, %f28, %f27;
	copysign.f32 	%f34, %f3, %f29;
$L__BB3_3:
	add.f32 	%f31, %f34, 0f3F800000;
	mul.f32 	%f32, %f7, 0f3F000000;
	mul.f32 	%f33, %f32, %f31;
	mul.f32 	%f30, %f8, %f33;
	// begin inline asm
	{  cvt.rn.f16.f32 %rs3, %f30;}

	// end inline asm
	cvta.to.global.u64 	%rd8, %rd1;
	mul.wide.s32 	%rd9, %r1, 2;
	add.s64 	%rd10, %rd8, %rd9;
	st.global.u16 	[%rd10], %rs3;
$L__BB3_4:
	ret;

}
	// .globl	_Z18geglu_exact_kernelI13__nv_bfloat16EvPT_PKS1_iii
.visible .entry _Z18geglu_exact_kernelI13__nv_bfloat16EvPT_PKS1_iii(
	.param .u64 .ptr .align 1 _Z18geglu_exact_kernelI13__nv_bfloat16EvPT_PKS1_iii_param_0,
	.param .u64 .ptr .align 1 _Z18geglu_exact_kernelI13__nv_bfloat16EvPT_PKS1_iii_param_1,
	.param .u32 _Z18geglu_exact_kernelI13__nv_bfloat16EvPT_PKS1_iii_param_2,
	.param .u32 _Z18geglu_exact_kernelI13__nv_bfloat16EvPT_PKS1_iii_param_3,
	.param .u32 _Z18geglu_exact_kernelI13__nv_bfloat16EvPT_PKS1_iii_param_4
)
{
	.reg .pred 	%p<4>;
	.reg .b16 	%rs<4>;
	.reg .b32 	%r<20>;
	.reg .b32 	%f<35>;
	.reg .b64 	%rd<11>;

	ld.param.u64 	%rd1, [_Z18geglu_exact_kernelI13__nv_bfloat16EvPT_PKS1_iii_param_0];
	ld.param.u64 	%rd2, [_Z18geglu_exact_kernelI13__nv_bfloat16EvPT_PKS1_iii_param_1];
	ld.param.u32 	%r4, [_Z18geglu_exact_kernelI13__nv_bfloat16EvPT_PKS1_iii_param_2];
	ld.param.u32 	%r2, [_Z18geglu_exact_kernelI13__nv_bfloat16EvPT_PKS1_iii_param_3];
	ld.param.u32 	%r3, [_Z18geglu_exact_kernelI13__nv_bfloat16EvPT_PKS1_iii_param_4];
	mul.lo.s32 	%r5, %r2, %r4;
	mul.lo.s32 	%r6, %r5, %r3;
	mov.u32 	%r7, %ctaid.x;
	mov.u32 	%r8, %ntid.x;
	mov.u32 	%r9, %tid.x;
	mad.lo.s32 	%r1, %r7, %r8, %r9;
	setp.ge.s32 	%p1, %r1, %r6;
	@%p1 bra 	$L__BB4_4;
	cvta.to.global.u64 	%rd3, %rd2;
	div.s32 	%r10, %r1, %r3;
	mul.lo.s32 	%r11, %r10, %r3;
	sub.s32 	%r12, %r1, %r11;
	rem.s32 	%r13, %r10, %r2;
	mul.lo.s32 	%r14, %r3, %r2;
	div.s32 	%r15, %r1, %r14;
	mad.lo.s32 	%r16, %r15, %r2, %r13;
	mul.lo.s32 	%r17, %r3, %r16;
	shl.b32 	%r18, %r17, 1;
	add.s32 	%r19, %r18, %r12;
	mul.wide.s32 	%rd4, %r19, 2;
	add.s64 	%rd5, %rd3, %rd4;
	ld.global.nc.u16 	%rs1, [%rd5];
	// begin inline asm
	{ cvt.f32.bf16 %f7, %rs1;}

	// end inline asm
	mul.wide.s32 	%rd6, %r3, 2;
	add.s64 	%rd7, %rd5, %rd6;
	ld.global.nc.u16 	%rs2, [%rd7];
	// begin inline asm
	{ cvt.f32.bf16 %f8, %rs2;}

	// end inline asm
	mul.f32 	%f3, %f7, 0f3F3504F3;
	abs.f32 	%f9, %f3;
	setp.ltu.f32 	%p2, %f9, 0f3F8060FE;
	setp.ge.f32 	%p3, %f9, 0f3F8060FE;
	mul.f32 	%f10, %f3, %f3;
	selp.f32 	%f11, %f9, %f10, %p3;
	selp.f32 	%f12, 0f38EB4C3A, 0f38B1E96A, %p3;
	selp.f32 	%f13, 0fBAAE005B, 0fBA574D20, %p3;
	fma.rn.f32 	%f14, %f12, %f11, %f13;
	selp.f32 	%f15, 0f3C09919F, 0f3BAAD5EA, %p3;
	fma.rn.f32 	%f16, %f14, %f11, %f15;
	selp.f32 	%f17, 0fBD24D99A, 0fBCDC1BE7, %p3;
	fma.rn.f32 	%f18, %f16, %f11, %f17;
	selp.f32 	%f19, 0f3E235519, 0f3DE718AF, %p3;
	fma.rn.f32 	%f20, %f18, %f11, %f19;
	selp.f32 	%f21, 0f3F69B4F9, 0fBEC093AC, %p3;
	fma.rn.f32 	%f22, %f20, %f11, %f21;
	selp.f32 	%f23, 0f3F210A14, 0f3E0375D3, %p3;
	fma.rn.f32 	%f24, %f22, %f11, %f23;
	neg.f32 	%f25, %f11;
	selp.f32 	%f26, %f25, %f3, %p3;
	fma.rn.f32 	%f34, %f24, %f26, %f26;
	@%p2 bra 	$L__BB4_3;
	ex2.approx.ftz.f32 	%f27, %f34;
	mov.f32 	%f28, 0f3F800000;
	sub.f32 	%f29, %f28, %f27;
	copysign.f32 	%f34, %f3, %f29;
$L__BB4_3:
	add.f32 	%f31, %f34, 0f3F800000;
	mul.f32 	%f32, %f7, 0f3F000000;
	mul.f32 	%f33, %f32, %f31;
	mul.f32 	%f30, %f8, %f33;
	// begin inline asm
	{  cvt.rn.bf16.f32 %rs3, %f30;}

	// end inline asm
	cvta.to.global.u64 	%rd8, %rd1;
	mul.wide.s32 	%rd9, %r1, 2;
	add.s64 	%rd10, %rd8, %rd9;
	st.global.u16 	[%rd10], %rs3;
$L__BB4_4:
	ret;

}
	// .globl	_Z18geglu_exact_kernelIfEvPT_PKS0_iii
.visible .entry _Z18geglu_exact_kernelIfEvPT_PKS0_iii(
	.param .u64 .ptr .align 1 _Z18geglu_exact_kernelIfEvPT_PKS0_iii_param_0,
	.param .u64 .ptr .align 1 _Z18geglu_exact_kernelIfEvPT_PKS0_iii_param_1,
	.param .u32 _Z18geglu_exact_kernelIfEvPT_PKS0_iii_param_2,
	.param .u32 _Z18geglu_exact_kernelIfEvPT_PKS0_iii_param_3,
	.param .u32 _Z18geglu_exact_kernelIfEvPT_PKS0_iii_param_4
)
{
	.reg .pred 	%p<4>;
	.reg .b32 	%r<20>;
	.reg .b32 	%f<33>;
	.reg .b64 	%rd<11>;

	ld.param.u64 	%rd1, [_Z18geglu_exact_kernelIfEvPT_PKS0_iii_param_0];
	ld.param.u64 	%rd2, [_Z18geglu_exact_kernelIfEvPT_PKS0_iii_param_1];
	ld.param.u32 	%r4, [_Z18geglu_exact_kernelIfEvPT_PKS0_iii_param_2];
	ld.param.u32 	%r2, [_Z18geglu_exact_kernelIfEvPT_PKS0_iii_param_3];
	ld.param.u32 	%r3, [_Z18geglu_exact_kernelIfEvPT_PKS0_iii_param_4];
	mul.lo.s32 	%r5, %r2, %r4;
	mul.lo.s32 	%r6, %r5, %r3;
	mov.u32 	%r7, %ctaid.x;
	mov.u32 	%r8, %ntid.x;
	mov.u32 	%r9, %tid.x;
	mad.lo.s32 	%r1, %r7, %r8, %r9;
	setp.ge.s32 	%p1, %r1, %r6;
	@%p1 bra 	$L__BB5_4;
	cvta.to.global.u64 	%rd3, %rd2;
	div.s32 	%r10, %r1, %r3;
	mul.lo.s32 	%r11, %r10, %r3;
	sub.s32 	%r12, %r1, %r11;
	rem.s32 	%r13, %r10, %r2;
	mul.lo.s32 	%r14, %r3, %r2;
	div.s32 	%r15, %r1, %r14;
	mad.lo.s32 	%r16, %r15, %r2, %r13;
	mul.lo.s32 	%r17, %r3, %r16;
	shl.b32 	%r18, %r17, 1;
	add.s32 	%r19, %r18, %r12;
	mul.wide.s32 	%rd4, %r19, 4;
	add.s64 	%rd5, %rd3, %rd4;
	ld.global.nc.f32 	%f1, [%rd5];
	mul.wide.s32 	%rd6, %r3, 4;
	add.s64 	%rd7, %rd5, %rd6;
	ld.global.nc.f32 	%f2, [%rd7];
	mul.f32 	%f3, %f1, 0f3F3504F3;
	abs.f32 	%f7, %f3;
	setp.ltu.f32 	%p2, %f7, 0f3F8060FE;
	setp.ge.f32 	%p3, %f7, 0f3F8060FE;
	mul.f32 	%f8, %f3, %f3;
	selp.f32 	%f9, %f7, %f8, %p3;
	selp.f32 	%f10, 0f38EB4C3A, 0f38B1E96A, %p3;
	selp.f32 	%f11, 0fBAAE005B, 0fBA574D20, %p3;
	fma.rn.f32 	%f12, %f10, %f9, %f11;
	selp.f32 	%f13, 0f3C09919F, 0f3BAAD5EA, %p3;
	fma.rn.f32 	%f14, %f12, %f9, %f13;
	selp.f32 	%f15, 0fBD24D99A, 0fBCDC1BE7, %p3;
	fma.rn.f32 	%f16, %f14, %f9, %f15;
	selp.f32 	%f17, 0f3E235519, 0f3DE718AF, %p3;
	fma.rn.f32 	%f18, %f16, %f9, %f17;
	selp.f32 	%f19, 0f3F69B4F9, 0fBEC093AC, %p3;
	fma.rn.f32 	%f20, %f18, %f9, %f19;
	selp.f32 	%f21, 0f3F210A14, 0f3E0375D3, %p3;
	fma.rn.f32 	%f22, %f20, %f9, %f21;
	neg.f32 	%f23, %f9;
	selp.f32 	%f24, %f23, %f3, %p3;
	fma.rn.f32 	%f32, %f22, %f24, %f24;
	@%p2 bra 	$L__BB5_3;
	ex2.approx.ftz.f32 	%f25, %f32;
	mov.f32 	%f26, 0f3F800000;
	sub.f32 	%f27, %f26, %f25;
	copysign.f32 	%f32, %f3, %f27;
$L__BB5_3:
	add.f32 	%f28, %f32, 0f3F800000;
	mul.f32 	%f29, %f1, 0f3F000000;
	mul.f32 	%f30, %f29, %f28;
	mul.f32 	%f31, %f2, %f30;
	cvta.to.global.u64 	%rd8, %rd1;
	mul.wide.s32 	%rd9, %r1, 4;
	add.s64 	%rd10, %rd8, %rd9;
	st.global.f32 	[%rd10], %f31;
$L__BB5_4:
	ret;

}
	// .globl	_Z13swiglu_kernelI6__halfEvPT_PKS1_iii
.visible .entry _Z13swiglu_kernelI6__halfEvPT_PKS1_iii(
	.param .u64 .ptr .align 1 _Z13swiglu_kernelI6__halfEvPT_PKS1_iii_param_0,
	.param .u64 .ptr .align 1 _Z13swiglu_kernelI6__halfEvPT_PKS1_iii_param_1,
	.param .u32 _Z13swiglu_kernelI6__halfEvPT_PKS1_iii_param_2,
	.param .u32 _Z13swiglu_kernelI6__halfEvPT_PKS1_iii_param_3,
	.param .u32 _Z13swiglu_kernelI6__halfEvPT_PKS1_iii_param_4
)
{
	.reg .pred 	%p<2>;
	.reg .b16 	%rs<4>;
	.reg .b32 	%r<22>;
	.reg .b32 	%f<17>;
	.reg .b64 	%rd<11>;

	ld.param.u64 	%rd1, [_Z13swiglu_kernelI6__halfEvPT_PKS1_iii_param_0];
	ld.param.u64 	%rd2, [_Z13swiglu_kernelI6__halfEvPT_PKS1_iii_param_1];
	ld.param.u32 	%r4, [_Z13swiglu_kernelI6__halfEvPT_PKS1_iii_param_2];
	ld.param.u32 	%r2, [_Z13swiglu_kernelI6__halfEvPT_PKS1_iii_param_3];
	ld.param.u32 	%r3, [_Z13swiglu_kernelI6__halfEvPT_PKS1_iii_param_4];
	mul.lo.s32 	%r5, %r2, %r4;
	mul.lo.s32 	%r6, %r5, %r3;
	mov.u32 	%r7, %ctaid.x;
	mov.u32 	%r8, %ntid.x;
	mov.u32 	%r9, %tid.x;
	mad.lo.s32 	%r1, %r7, %r8, %r9;
	setp.ge.s32 	%p1, %r1, %r6;
	@%p1 bra 	$L__BB6_2;
	cvta.to.global.u64 	%rd3, %rd2;
	cvta.to.global.u64 	%rd4, %rd1;
	div.s32 	%r10, %r1, %r3;
	mul.lo.s32 	%r11, %r10, %r3;
	sub.s32 	%r12, %r1, %r11;
	rem.s32 	%r13, %r10, %r2;
	mul.lo.s32 	%r14, %r3, %r2;
	div.s32 	%r15, %r1, %r14;
	mad.lo.s32 	%r16, %r15, %r2, %r13;
	mul.lo.s32 	%r17, %r3, %r16;
	shl.b32 	%r18, %r17, 1;
	add.s32 	%r19, %r18, %r12;
	mul.wide.s32 	%rd5, %r19, 2;
	add.s64 	%rd6, %rd3, %rd5;
	ld.global.nc.u16 	%rs1, [%rd6];
	// begin inline asm
	{  cvt.f32.f16 %f1, %rs1;}

	// end inline asm
	mul.wide.s32 	%rd7, %r3, 2;
	add.s64 	%rd8, %rd6, %rd7;
	ld.global.nc.u16 	%rs2, [%rd8];
	// begin inline asm
	{  cvt.f32.f16 %f2, %rs2;}

	// end inline asm
	fma.rn.f32 	%f4, %f1, 0fBBBB989D, 0f3F000000;
	cvt.sat.f32.f32 	%f5, %f4;
	mov.f32 	%f6, 0f4B400001;
	mov.f32 	%f7, 0f437C0000;
	fma.rm.f32 	%f8, %f5, %f7, %f6;
	add.f32 	%f9, %f8, 0fCB40007F;
	neg.f32 	%f10, %f9;
	fma.rn.f32 	%f11, %f1, 0fBFB8AA3B, %f10;
	fma.rn.f32 	%f12, %f1, 0fB2A57060, %f11;
	mov.b32 	%r20, %f8;
	shl.b32 	%r21, %r20, 23;
	mov.b32 	%f13, %r21;
	ex2.approx.ftz.f32 	%f14, %f12;
	fma.rn.f32 	%f15, %f14, %f13, 0f3F800000;
	div.rn.f32 	%f16, %f1, %f15;
	mul.f32 	%f3, %f2, %f16;
	// begin inline asm
	{  cvt.rn.f16.f32 %rs3, %f3;}

	// end inline asm
	mul.wide.s32 	%rd9, %r1, 2;
	add.s64 	%rd10, %rd4, %rd9;
	st.global.u16 	[%rd10], %rs3;
$L__BB6_2:
	ret;

}
	// .globl	_Z13swiglu_kernelI13__nv_bfloat16EvPT_PKS1_iii
.visible .entry _Z13swiglu_kernelI13__nv_bfloat16EvPT_PKS1_iii(
	.param .u64 .ptr .align 1 _Z13swiglu_kernelI13__nv_bfloat16EvPT_PKS1_iii_param_0,
	.param .u64 .ptr .align 1 _Z13swiglu_kernelI13__nv_bfloat16EvPT_PKS1_iii_param_1,
	.param .u32 _Z13swiglu_kernelI13__nv_bfloat16EvPT_PKS1_iii_param_2,
	.param .u32 _Z13swiglu_kernelI13__nv_bfloat16EvPT_PKS1_iii_param_3,
	.param .u32 _Z13swiglu_kernelI13__nv_bfloat16EvPT_PKS1_iii_param_4
)
{
	.reg .pred 	%p<2>;
	.reg .b16 	%rs<4>;
	.reg .b32 	%r<22>;
	.reg .b32 	%f<17>;
	.reg .b64 	%rd<11>;

	ld.param.u64 	%rd1, [_Z13swiglu_kernelI13__nv_bfloat16EvPT_PKS1_iii_param_0];
	ld.param.u64 	%rd2, [_Z13swiglu_kernelI13__nv_bfloat16EvPT_PKS1_iii_param_1];
	ld.param.u32 	%r4, [_Z13swiglu_kernelI13__nv_bfloat16EvPT_PKS1_iii_param_2];
	ld.param.u32 	%r2, [_Z13swiglu_kernelI13__nv_bfloat16EvPT_PKS1_iii_param_3];
	ld.param.u32 	%r3, [_Z13swiglu_kernelI13__nv_bfloat16EvPT_PKS1_iii_param_4];
	mul.lo.s32 	%r5, %r2, %r4;
	mul.lo.s32 	%r6, %r5, %r3;
	mov.u32 	%r7, %ctaid.x;
	mov.u32 	%r8, %ntid.x;
	mov.u32 	%r9, %tid.x;
	mad.lo.s32 	%r1, %r7, %r8, %r9;
	setp.ge.s32 	%p1, %r1, %r6;
	@%p1 bra 	$L__BB7_2;
	cvta.to.global.u64 	%rd3, %rd2;
	cvta.to.global.u64 	%rd4, %rd1;
	div.s32 	%r10, %r1, %r3;
	mul.lo.s32 	%r11, %r10, %r3;
	sub.s32 	%r12, %r1, %r11;
	rem.s32 	%r13, %r10, %r2;
	mul.lo.s32 	%r14, %r3, %r2;
	div.s32 	%r15, %r1, %r14;
	mad.lo.s32 	%r16, %r15, %r2, %r13;
	mul.lo.s32 	%r17, %r3, %r16;
	shl.b32 	%r18, %r17, 1;
	add.s32 	%r19, %r18, %r12;
	mul.wide.s32 	%rd5, %r19, 2;
	add.s64 	%rd6, %rd3, %rd5;
	ld.global.nc.u16 	%rs1, [%rd6];
	// begin inline asm
	{ cvt.f32.bf16 %f1, %rs1;}

	// end inline asm
	mul.wide.s32 	%rd7, %r3, 2;
	add.s64 	%rd8, %rd6, %rd7;
	ld.global.nc.u16 	%rs2, [%rd8];
	// begin inline asm
	{ cvt.f32.bf16 %f2, %rs2;}

	// end inline asm
	fma.rn.f32 	%f4, %f1, 0fBBBB989D, 0f3F000000;
	cvt.sat.f32.f32 	%f5, %f4;
	mov.f32 	%f6, 0f4B400001;
	mov.f32 	%f7, 0f437C0000;
	fma.rm.f32 	%f8, %f5, %f7, %f6;
	add.f32 	%f9, %f8, 0fCB40007F;
	neg.f32 	%f10, %f9;
	fma.rn.f32 	%f11, %f1, 0fBFB8AA3B, %f10;
	fma.rn.f32 	%f12, %f1, 0fB2A57060, %f11;
	mov.b32 	%r20, %f8;
	shl.b32 	%r21, %r20, 23;
	mov.b32 	%f13, %r21;
	ex2.approx.ftz.f32 	%f14, %f12;
	fma.rn.f32 	%f15, %f14, %f13, 0f3F800000;
	div.rn.f32 	%f16, %f1, %f15;
	mul.f32 	%f3, %f2, %f16;
	// begin inline asm
	{  cvt.rn.bf16.f32 %rs3, %f3;}

	// end inline asm
	mul.wide.s32 	%rd9, %r1, 2;
	add.s64 	%rd10, %rd4, %rd9;
	st.global.u16 	[%rd10], %rs3;
$L__BB7_2:
	ret;

}
	// .globl	_Z13swiglu_kernelIfEvPT_PKS0_iii
.visible .entry _Z13swiglu_kernelIfEvPT_PKS0_iii(
	.param .u64 .ptr .align 1 _Z13swiglu_kernelIfEvPT_PKS0_iii_param_0,
	.param .u64 .ptr .align 1 _Z13swiglu_kernelIfEvPT_PKS0_iii_param_1,
	.param .u32 _Z13swiglu_kernelIfEvPT_PKS0_iii_param_2,
	.param .u32 _Z13swiglu_kernelIfEvPT_PKS0_iii_param_3,
	.param .u32 _Z13swiglu_kernelIfEvPT_PKS0_iii_param_4
)
{
	.reg .pred 	%p<2>;
	.reg .b32 	%r<22>;
	.reg .b32 	%f<17>;
	.reg .b64 	%rd<11>;

	ld.param.u64 	%rd1, [_Z13swiglu_kernelIfEvPT_PKS0_iii_param_0];
	ld.param.u64 	%rd2, [_Z13swiglu_kernelIfEvPT_PKS0_iii_param_1];
	ld.param.u32 	%r4, [_Z13swiglu_kernelIfEvPT_PKS0_iii_param_2];
	ld.param.u32 	%r2, [_Z13swiglu_kernelIfEvPT_PKS0_iii_param_3];
	ld.param.u32 	%r3, [_Z13swiglu_kernelIfEvPT_PKS0_iii_param_4];
	mul.lo.s32 	%r5, %r2, %r4;
	mul.lo.s32 	%r6, %r5, %r3;
	mov.u32 	%r7, %ctaid.x;
	mov.u32 	%r8, %ntid.x;
	mov.u32 	%r9, %tid.x;
	mad.lo.s32 	%r1, %r7, %r8, %r9;
	setp.ge.s32 	%p1, %r1, %r6;
	@%p1 bra 	$L__BB8_2;
	cvta.to.global.u64 	%rd3, %rd2;
	cvta.to.global.u64 	%rd4, %rd1;
	div.s32 	%r10, %r1, %r3;
	mul.lo.s32 	%r11, %r10, %r3;
	sub.s32 	%r12, %r1, %r11;
	rem.s32 	%r13, %r10, %r2;
	mul.lo.s32 	%r14, %r3, %r2;
	div.s32 	%r15, %r1, %r14;
	mad.lo.s32 	%r16, %r15, %r2, %r13;
	mul.lo.s32 	%r17, %r3, %r16;
	shl.b32 	%r18, %r17, 1;
	add.s32 	%r19, %r18, %r12;
	mul.wide.s32 	%rd5, %r19, 4;
	add.s64 	%rd6, %rd3, %rd5;
	ld.global.nc.f32 	%f1, [%rd6];
	mul.wide.s32 	%rd7, %r3, 4;
	add.s64 	%rd8, %rd6, %rd7;
	ld.global.nc.f32 	%f2, [%rd8];
	fma.rn.f32 	%f3, %f1, 0fBBBB989D, 0f3F000000;
	cvt.sat.f32.f32 	%f4, %f3;
	mov.f32 	%f5, 0f4B400001;
	mov.f32 	%f6, 0f437C0000;
	fma.rm.f32 	%f7, %f4, %f6, %f5;
	add.f32 	%f8, %f7, 0fCB40007F;
	neg.f32 	%f9, %f8;
	fma.rn.f32 	%f10, %f1, 0fBFB8AA3B, %f9;
	fma.rn.f32 	%f11, %f1, 0fB2A57060, %f10;
	mov.b32 	%r20, %f7;
	shl.b32 	%r21, %r20, 23;
	mov.b32 	%f12, %r21;
	ex2.approx.ftz.f32 	%f13, %f11;
	fma.rn.f32 	%f14, %f13, %f12, 0f3F800000;
	div.rn.f32 	%f15, %f1, %f14;
	mul.f32 	%f16, %f2, %f15;
	mul.wide.s32 	%rd9, %r1, 4;
	add.s64 	%rd10, %rd4, %rd9;
	st.global.f32 	[%rd10], %f16;
$L__BB8_2:
	ret;

}


// ===== COMPILED SASS (sm_100) =====

	.target	sm_100

	.elftype	@"ET_EXEC"


//--------------------- .note.nv.tkinfo           --------------------------
	.section	.note.nv.tkinfo,"",@"SHT_NOTE"
	.sectionflags	@"SHF_NOTE_NV_TKINFO"
	.tkinfo
        /*0018*/ 	.word	0x00000002
        /*0030*/ 	.string	""
        /*0030*/ 	.string	"ptxas"
        /*0030*/ 	.string	"Cuda compilation tools, release 13.0, V13.0.88"
        /*0030*/ 	.string	"Build cuda_13.0.r13.0/compiler.36424714_0"
        /*0030*/ 	.string	"-arch sm_100 -m 64 "



//--------------------- .note.nv.cuinfo           --------------------------
	.section	.note.nv.cuinfo,"",@"SHT_NOTE"
	.sectionflags	@"SHF_NOTE_NV_CUINFO"
        /*0018*/ 	.short	0x0002
        /*001a*/ 	.short	0x0064
        /*001c*/ 	.short	0x0082
	.zero		2


//--------------------- .nv.info                  --------------------------
	.section	.nv.info,"",@"SHT_CUDA_INFO"
	.align	4


	//----- nvinfo : EIATTR_REGCOUNT
	.align		4
        /*0000*/ 	.byte	0x04, 0x2f
        /*0002*/ 	.short	(.L_1 - .L_0)
	.align		4
.L_0:
        /*0004*/ 	.word	index@(_Z12geglu_kernelI6__halfEvPT_PKS1_iii)
        /*0008*/ 	.word	0x00000012


	//----- nvinfo : EIATTR_FRAME_SIZE
	.align		4
.L_1:
        /*000c*/ 	.byte	0x04, 0x11
        /*000e*/ 	.short	(.L_3 - .L_2)
	.align		4
.L_2:
        /*0010*/ 	.word	index@(_Z12geglu_kernelI6__halfEvPT_PKS1_iii)
        /*0014*/ 	.word	0x00000000


	//----- nvinfo : EIATTR_REGCOUNT
	.align		4
.L_3:
        /*0018*/ 	.byte	0x04, 0x2f
        /*001a*/ 	.short	(.L_5 - .L_4)
	.align		4
.L_4:
        /*001c*/ 	.word	index@(_Z12geglu_kernelI13__nv_bfloat16EvPT_PKS1_iii)
        /*0020*/ 	.word	0x00000012


	//----- nvinfo : EIATTR_FRAME_SIZE
	.align		4
.L_5:
        /*0024*/ 	.byte	0x04, 0x11
        /*0026*/ 	.short	(.L_7 - .L_6)
	.align		4
.L_6:
        /*0028*/ 	.word	index@(_Z12geglu_kernelI13__nv_bfloat16EvPT_PKS1_iii)
        /*002c*/ 	.word	0x00000000


	//----- nvinfo : EIATTR_REGCOUNT
	.align		4
.L_7:
        /*0030*/ 	.byte	0x04, 0x2f
        /*0032*/ 	.short	(.L_9 - .L_8)
	.align		4
.L_8:
        /*0034*/ 	.word	index@(_Z12geglu_kernelIfEvPT_PKS0_iii)
        /*0038*/ 	.word	0x00000012


	//----- nvinfo : EIATTR_FRAME_SIZE
	.align		4
.L_9:
        /*003c*/ 	.byte	0x04, 0x11
        /*003e*/ 	.short	(.L_11 - .L_10)
	.align		4
.L_10:
        /*0040*/ 	.word	index@(_Z12geglu_kernelIfEvPT_PKS0_iii)
        /*0044*/ 	.word	0x00000000


	//----- nvinfo : EIATTR_REGCOUNT
	.align		4
.L_11:
        /*0048*/ 	.byte	0x04, 0x2f
        /*004a*/ 	.short	(.L_13 - .L_12)
	.align		4
.L_12:
        /*004c*/ 	.word	index@(_Z18geglu_exact_kernelI6__halfEvPT_PKS1_iii)
        /*0050*/ 	.word	0x00000012


	//----- nvinfo : EIATTR_FRAME_SIZE
	.align		4
.L_13:
        /*0054*/ 	.byte	0x04, 0x11
        /*0056*/ 	.short	(.L_15 - .L_14)
	.align		4
.L_14:
        /*0058*/ 	.word	index@(_Z18geglu_exact_kernelI6__halfEvPT_PKS1_iii)
        /*005c*/ 	.word	0x00000000


	//----- nvinfo : EIATTR_REGCOUNT
	.align		4
.L_15:
        /*0060*/ 	.byte	0x04, 0x2f
        /*0062*/ 	.short	(.L_17 - .L_16)
	.align		4
.L_16:
        /*0064*/ 	.word	index@(_Z18geglu_exact_kernelI13__nv_bfloat16EvPT_PKS1_iii)
        /*0068*/ 	.word	0x00000012


	//----- nvinfo : EIATTR_FRAME_SIZE
	.align		4
.L_17:
        /*006c*/ 	.byte	0x04, 0x11
        /*006e*/ 	.short	(.L_19 - .L_18)
	.align		4
.L_18:
        /*0070*/ 	.word	index@(_Z18geglu_exact_kernelI13__nv_bfloat16EvPT_PKS1_iii)
        /*0074*/ 	.word	0x00000000


	//----- nvinfo : EIATTR_REGCOUNT
	.align		4
.L_19:
        /*0078*/ 	.byte	0x04, 0x2f
        /*007a*/ 	.short	(.L_21 - .L_20)
	.align		4
.L_20:
        /*007c*/ 	.word	index@(_Z18geglu_exact_kernelIfEvPT_PKS0_iii)
        /*0080*/ 	.word	0x00000012


	//----- nvinfo : EIATTR_FRAME_SIZE
	.align		4
.L_21:
        /*0084*/ 	.byte	0x04, 0x11
        /*0086*/ 	.short	(.L_23 - .L_22)
	.align		4
.L_22:
        /*0088*/ 	.word	index@(_Z18geglu_exact_kernelIfEvPT_PKS0_iii)
        /*008c*/ 	.word	0x00000000


	//----- nvinfo : EIATTR_REGCOUNT
	.align		4
.L_23:
        /*0090*/ 	.byte	0x04, 0x2f
        /*0092*/ 	.short	(.L_25 - .L_24)
	.align		4
.L_24:
        /*0094*/ 	.word	index@(_Z13swiglu_kernelI6__halfEvPT_PKS1_iii)
        /*0098*/ 	.word	0x00000012


	//----- nvinfo : EIATTR_FRAME_SIZE
	.align		4
.L_25:
        /*009c*/ 	.byte	0x04, 0x11
        /*009e*/ 	.short	(.L_27 - .L_26)
	.align		4
.L_26:
        /*00a0*/ 	.word	index@($__internal_2_$__cuda_sm3x_div_rn_noftz_f32_slowpath)
        /*00a4*/ 	.word	0x00000000


	//----- nvinfo : EIATTR_FRAME_SIZE
	.align		4
.L_27:
        /*00a8*/ 	.byte	0x04, 0x11
        /*00aa*/ 	.short	(.L_29 - .L_28)
	.align		4
.L_28:
        /*00ac*/ 	.word	index@(_Z13swiglu_kernelI6__halfEvPT_PKS1_iii)
        /*00b0*/ 	.word	0x00000000


	//----- nvinfo : EIATTR_REGCOUNT
	.align		4
.L_29:
        /*00b4*/ 	.byte	0x04, 0x2f
        /*00b6*/ 	.short	(.L_31 - .L_30)
	.align		4
.L_30:
        /*00b8*/ 	.word	index@(_Z13swiglu_kernelI13__nv_bfloat16EvPT_PKS1_iii)
        /*00bc*/ 	.word	0x00000012


	//----- nvinfo : EIATTR_FRAME_SIZE
	.align		4
.L_31:
        /*00c0*/ 	.byte	0x04, 0x11
        /*00c2*/ 	.short	(.L_33 - .L_32)
	.align		4
.L_32:
        /*00c4*/ 	.word	index@($__internal_1_$__cuda_sm3x_div_rn_noftz_f32_slowpath)
        /*00c8*/ 	.word	0x00000000


	//----- nvinfo : EIATTR_FRAME_SIZE
	.align		4
.L_33:
        /*00cc*/ 	.byte	0x04, 0x11
        /*00ce*/ 	.short	(.L_35 - .L_34)
	.align		4
.L_34:
        /*00d0*/ 	.word	index@(_Z13swiglu_kernelI13__nv_bfloat16EvPT_PKS1_iii)
        /*00d4*/ 	.word	0x00000000


	//----- nvinfo : EIATTR_REGCOUNT
	.align		4
.L_35:
        /*00d8*/ 	.byte	0x04, 0x2f
        /*00da*/ 	.short	(.L_37 - .L_36)
	.align		4
.L_36:
        /*00dc*/ 	.word	index@(_Z13swiglu_kernelIfEvPT_PKS0_iii)
        /*00e0*/ 	.word	0x00000012


	//----- nvinfo : EIATTR_FRAME_SIZE
	.align		4
.L_37:
        /*00e4*/ 	.byte	0x04, 0x11
        /*00e6*/ 	.short	(.L_39 - .L_38)
	.align		4
.L_38:
        /*00e8*/ 	.word	index@($__internal_0_$__cuda_sm3x_div_rn_noftz_f32_slowpath)
        /*00ec*/ 	.word	0x00000000


	//----- nvinfo : EIATTR_FRAME_SIZE
	.align		4
.L_39:
        /*00f0*/ 	.byte	0x04, 0x11
        /*00f2*/ 	.short	(.L_41 - .L_40)
	.align		4
.L_40:
        /*00f4*/ 	.word	index@(_Z13swiglu_kernelIfEvPT_PKS0_iii)
        /*00f8*/ 	.word	0x00000000


	//----- nvinfo : EIATTR_MIN_STACK_SIZE
	.align		4
.L_41:
        /*00fc*/ 	.byte	0x04, 0x12
        /*00fe*/ 	.short	(.L_43 - .L_42)
	.align		4
.L_42:
        /*0100*/ 	.word	index@(_Z13swiglu_kernelIfEvPT_PKS0_iii)
        /*0104*/ 	.word	0x00000000


	//----- nvinfo : EIATTR_MIN_STACK_SIZE
	.align		4
.L_43:
        /*0108*/ 	.byte	0x04, 0x12
        /*010a*/ 	.short	(.L_45 - .L_44)
	.align		4
.L_44:
        /*010c*/ 	.word	index@(_Z13swiglu_kernelI13__nv_bfloat16EvPT_PKS1_iii)
        /*0110*/ 	.word	0x00000000


	//----- nvinfo : EIATTR_MIN_STACK_SIZE
	.align		4
.L_45:
        /*0114*/ 	.byte	0x04, 0x12
        /*0116*/ 	.short	(.L_47 - .L_46)
	.align		4
.L_46:
        /*0118*/ 	.word	index@(_Z13swiglu_kernelI6__halfEvPT_PKS1_iii)
        /*011c*/ 	.word	0x00000000


	//----- nvinfo : EIATTR_MIN_STACK_SIZE
	.align		4
.L_47:
        /*0120*/ 	.byte	0x04, 0x12
        /*0122*/ 	.short	(.L_49 - .L_48)
	.align		4
.L_48:
        /*0124*/ 	.word	index@(_Z18geglu_exact_kernelIfEvPT_PKS0_iii)
        /*0128*/ 	.word	0x00000000


	//----- nvinfo : EIATTR_MIN_STACK_SIZE
	.align		4
.L_49:
        /*012c*/ 	.byte	0x04, 0x12
        /*012e*/ 	.short	(.L_51 - .L_50)
	.align		4
.L_50:
        /*0130*/ 	.word	index@(_Z18geglu_exact_kernelI13__nv_bfloat16EvPT_PKS1_iii)
        /*0134*/ 	.word	0x00000000


	//----- nvinfo : EIATTR_MIN_STACK_SIZE
	.align		4
.L_51:
        /*0138*/ 	.byte	0x04, 0x12
        /*013a*/ 	.short	(.L_53 - .L_52)
	.align		4
.L_52:
        /*013c*/ 	.word	index@(_Z18geglu_exact_kernelI6__halfEvPT_PKS1_iii)
        /*0140*/ 	.word	0x00000000


	//----- nvinfo : EIATTR_MIN_STACK_SIZE
	.align		4
.L_53:
        /*0144*/ 	.byte	0x04, 0x12
        /*0146*/ 	.short	(.L_55 - .L_54)
	.align		4
.L_54:
        /*0148*/ 	.word	index@(_Z12geglu_kernelIfEvPT_PKS0_iii)
        /*014c*/ 	.word	0x00000000


	//----- nvinfo : EIATTR_MIN_STACK_SIZE
	.align		4
.L_55:
        /*0150*/ 	.byte	0x04, 0x12
        /*0152*/ 	.short	(.L_57 - .L_56)
	.align		4
.L_56:
        /*0154*/ 	.word	index@(_Z12geglu_kernelI13__nv_bfloat16EvPT_PKS1_iii)
        /*0158*/ 	.word	0x00000000


	//----- nvinfo : EIATTR_MIN_STACK_SIZE
	.align		4
.L_57:
        /*015c*/ 	.byte	0x04, 0x12
        /*015e*/ 	.short	(.L_59 - .L_58)
	.align		4
.L_58:
        /*0160*/ 	.word	index@(_Z12geglu_kernelI6__halfEvPT_PKS1_iii)
        /*0164*/ 	.word	0x00000000
.L_59:


//--------------------- .nv.compat                --------------------------
	.section	.nv.compat,"",@"SHT_CUDA_COMPAT_INFO"
	.align	4
        /*0000*/ 	.byte	0x02, 0x09, 0x00, 0x00, 0x02, 0x02, 0x01, 0x00, 0x02, 0x05, 0x05, 0x00, 0x03, 0x07, 0x01, 0x01
        /*0010*/ 	.byte	0x02, 0x03, 0x00, 0x00, 0x02, 0x06, 0x01, 0x00, 0x04, 0x0b, 0x08, 0x00, 0x01, 0x00, 0x00, 0x00
        /*0020*/ 	.byte	0x00, 0x00, 0x00, 0x00


//--------------------- .nv.info._Z13swiglu_kernelIfEvPT_PKS0_iii --------------------------
	.section	.nv.info._Z13swiglu_kernelIfEvPT_PKS0_iii,"",@"SHT_CUDA_INFO"
	.sectionflags	@""
	.align	4


	//----- nvinfo : EIATTR_CUDA_API_VERSION
	.align		4
        /*0000*/ 	.byte	0x04, 0x37
        /*0002*/ 	.short	(.L_61 - .L_60)
.L_60:
        /*0004*/ 	.word	0x00000082


	//----- nvinfo : EIATTR_KPARAM_INFO
	.align		4
.L_61:
        /*0008*/ 	.byte	0x04, 0x17
        /*000a*/ 	.short	(.L_63 - .L_62)
.L_62:
        /*000c*/ 	.word	0x00000000
        /*0010*/ 	.short	0x0004
        /*0012*/ 	.short	0x0018
        /*0014*/ 	.byte	0x00, 0xf0, 0x11, 0x00


	//----- nvinfo : EIATTR_KPARAM_INFO
	.align		4
.L_63:
        /*0018*/ 	.byte	0x04, 0x17
        /*001a*/ 	.short	(.L_65 - .L_64)
.L_64:
        /*001c*/ 	.word	0x00000000
        /*0020*/ 	.short	0x0003
        /*0022*/ 	.short	0x0014
        /*0024*/ 	.byte	0x00, 0xf0, 0x11, 0x00


	//----- nvinfo : EIATTR_KPARAM_INFO
	.align		4
.L_65:
        /*0028*/ 	.byte	0x04, 0x17
        /*002a*/ 	.short	(.L_67 - .L_66)
.L_66:
        /*002c*/ 	.word	0x00000000
        /*0030*/ 	.short	0x0002
        /*0032*/ 	.short	0x0010
        /*0034*/ 	.byte	0x00, 0xf0, 0x11, 0x00


	//----- nvinfo : EIATTR_KPARAM_INFO
	.align		4
.L_67:
        /*0038*/ 	.byte	0x04, 0x17
        /*003a*/ 	.short	(.L_69 - .L_68)
.L_68:
        /*003c*/ 	.word	0x00000000
        /*0040*/ 	.short	0x0001
        /*0042*/ 	.short	0x0008
        /*0044*/ 	.byte	0x00, 0xf5, 0x21, 0x00


	//----- nvinfo : EIATTR_KPARAM_INFO
	.align		4
.L_69:
        /*0048*/ 	.byte	0x04, 0x17
        /*004a*/ 	.short	(.L_71 - .L_70)
.L_70:
        /*004c*/ 	.word	0x00000000
        /*0050*/ 	.short	0x0000
        /*0052*/ 	.short	0x0000
        /*0054*/ 	.byte	0x00, 0xf5, 0x21, 0x00


	//----- nvinfo : EIATTR_SPARSE_MMA_MASK
	.align		4
.L_71:
        /*0058*/ 	.byte	0x03, 0x50
        /*005a*/ 	.short	0x0000


	//----- nvinfo : EIATTR_MAXREG_COUNT
	.align		4
        /*005c*/ 	.byte	0x03, 0x1b
        /*005e*/ 	.short	0x00ff


	//----- nvinfo : EIATTR_MERCURY_ISA_VERSION
	.align		4
        /*0060*/ 	.byte	0x03, 0x5f
        /*0062*/ 	.short	0x0101


	//----- nvinfo : EIATTR_VRC_CTA_INIT_COUNT
	.align		4
        /*0064*/ 	.byte	0x02, 0x4a
	.zero		1
	.zero		1


	//----- nvinfo : EIATTR_EXIT_INSTR_OFFSETS
	.align		4
        /*0068*/ 	.byte	0x04, 0x1c
        /*006a*/ 	.short	(.L_73 - .L_72)


	//   ....[0]....
.L_72:
        /*006c*/ 	.word	0x000000a0


	//   ....[1]....
        /*0070*/ 	.word	0x00000780


	//----- nvinfo : EIATTR_CRS_STACK_SIZE
	.align		4
.L_73:
        /*0074*/ 	.byte	0x04, 0x1e
        /*0076*/ 	.short	(.L_75 - .L_74)
.L_74:
        /*0078*/ 	.word	0x00000000


	//----- nvinfo : EIATTR_CBANK_PARAM_SIZE
	.align		4
.L_75:
        /*007c*/ 	.byte	0x03, 0x19
        /*007e*/ 	.short	0x001c


	//----- nvinfo : EIATTR_PARAM_CBANK
	.align		4
        /*0080*/ 	.byte	0x04, 0x0a
        /*0082*/ 	.short	(.L_77 - .L_76)
	.align		4
.L_76:
        /*0084*/ 	.word	index@(.nv.constant0._Z13swiglu_kernelIfEvPT_PKS0_iii)
        /*0088*/ 	.short	0x0380
        /*008a*/ 	.short	0x001c


	//----- nvinfo : EIATTR_SW_WAR
	.align		4
.L_77:
        /*008c*/ 	.byte	0x04, 0x36
        /*008e*/ 	.short	(.L_79 - .L_78)
.L_78:
        /*0090*/ 	.word	0x00000008
.L_79:


//--------------------- .nv.info._Z13swiglu_kernelI13__nv_bfloat16EvPT_PKS1_iii --------------------------
	.section	.nv.info._Z13swiglu_kernelI13__nv_bfloat16EvPT_PKS1_iii,"",@"SHT_CUDA_INFO"
	.sectionflags	@""
	.align	4


	//----- nvinfo : EIATTR_CUDA_API_VERSION
	.align		4
        /*0000*/ 	.byte	0x04, 0x37
        /*0002*/ 	.short	(.L_81 - .L_80)
.L_80:
        /*0004*/ 	.word	0x00000082


	//----- nvinfo : EIATTR_KPARAM_INFO
	.align		4
.L_81:
        /*0008*/ 	.byte	0x04, 0x17
        /*000a*/ 	.short	(.L_83 - .L_82)
.L_82:
        /*000c*/ 	.word	0x00000000
        /*0010*/ 	.short	0x0004
        /*0012*/ 	.short	0x0018
        /*0014*/ 	.byte	0x00, 0xf0, 0x11, 0x00


	//----- nvinfo : EIATTR_KPARAM_INFO
	.align		4
.L_83:
        /*0018*/ 	.byte	0x04, 0x17
        /*001a*/ 	.short	(.L_85 - .L_84)
.L_84:
        /*001c*/ 	.word	0x00000000
        /*0020*/ 	.short	0x0003
        /*0022*/ 	.short	0x0014
        /*0024*/ 	.byte	0x00, 0xf0, 0x11, 0x00


	//----- nvinfo : EIATTR_KPARAM_INFO
	.align		4
.L_85:
        /*0028*/ 	.byte	0x04, 0x17
        /*002a*/ 	.short	(.L_87 - .L_86)
.L_86:
        /*002c*/ 	.word	0x00000000
        /*0030*/ 	.short	0x0002
        /*0032*/ 	.short	0x0010
        /*0034*/ 	.byte	0x00, 0xf0, 0x11, 0x00


	//----- nvinfo : EIATTR_KPARAM_INFO
	.align		4
.L_87:
        /*0038*/ 	.byte	0x04, 0x17
        /*003a*/ 	.short	(.L_89 - .L_88)
.L_88:
        /*003c*/ 	.word	0x00000000
        /*0040*/ 	.short	0x0001
        /*0042*/ 	.short	0x0008
        /*0044*/ 	.byte	0x00, 0xf5, 0x21, 0x00


	//----- nvinfo : EIATTR_KPARAM_INFO
	.align		4
.L_89:
        /*0048*/ 	.byte	0x04, 0x17
        /*004a*/ 	.short	(.L_91 - .L_90)
.L_90:
        /*004c*/ 	.word	0x00000000
        /*0050*/ 	.short	0x0000
        /*0052*/ 	.short	0x0000
        /*0054*/ 	.byte	0x00, 0xf5, 0x21, 0x00


	//----- nvinfo : EIATTR_SPARSE_MMA_MASK
	.align		4
.L_91:
        /*0058*/ 	.byte	0x03, 0x50
        /*005a*/ 	.short	0x0000


	//----- nvinfo : EIATTR_MAXREG_COUNT
	.align		4
        /*005c*/ 	.byte	0x03, 0x1b
        /*005e*/ 	.short	0x00ff


	//----- nvinfo : EIATTR_MERCURY_ISA_VERSION
	.align		4
        /*0060*/ 	.byte	0x03, 0x5f
        /*0062*/ 	.short	0x0101


	//----- nvinfo : EIATTR_VRC_CTA_INIT_COUNT
	.align		4
        /*0064*/ 	.byte	0x02, 0x4a
	.zero		1
	.zero		1


	//----- nvinfo : EIATTR_EXIT_INSTR_OFFSETS
	.align		4
        /*0068*/ 	.byte	0x04, 0x1c
        /*006a*/ 	.short	(.L_93 - .L_92)


	//   ....[0]....
.L_92:
        /*006c*/ 	.word	0x000000a0


	//   ....[1]....
        /*0070*/ 	.word	0x000007b0


	//----- nvinfo : EIATTR_CRS_STACK_SIZE
	.align		4
.L_93:
        /*0074*/ 	.byte	0x04, 0x1e
        /*0076*/ 	.short	(.L_95 - .L_94)
.L_94:
        /*0078*/ 	.word	0x00000000


	//----- nvinfo : EIATTR_CBANK_PARAM_SIZE
	.align		4
.L_95:
        /*007c*/ 	.byte	0x03, 0x19
        /*007e*/ 	.short	0x001c


	//----- nvinfo : EIATTR_PARAM_CBANK
	.align		4
        /*0080*/ 	.byte	0x04, 0x0a
        /*0082*/ 	.short	(.L_97 - .L_96)
	.align		4
.L_96:
        /*0084*/ 	.word	index@(.nv.constant0._Z13swiglu_kernelI13__nv_bfloat16EvPT_PKS1_iii)
        /*0088*/ 	.short	0x0380
        /*008a*/ 	.short	0x001c


	//----- nvinfo : EIATTR_SW_WAR
	.align		4
.L_97:
        /*008c*/ 	.byte	0x04, 0x36
        /*008e*/ 	.short	(.L_99 - .L_98)
.L_98:
        /*0090*/ 	.word	0x00000008
.L_99:


//--------------------- .nv.info._Z13swiglu_kernelI6__halfEvPT_PKS1_iii --------------------------
	.section	.nv.info._Z13swiglu_kernelI6__halfEvPT_PKS1_iii,"",@"SHT_CUDA_INFO"
	.sectionflags	@""
	.align	4


	//----- nvinfo : EIATTR_CUDA_API_VERSION
	.align		4
        /*0000*/ 	.byte	0x04, 0x37
        /*0002*/ 	.short	(.L_101 - .L_100)
.L_100:
        /*0004*/ 	.word	0x00000082


	//----- nvinfo : EIATTR_KPARAM_INFO
	.align		4
.L_101:
        /*0008*/ 	.byte	0x04, 0x17
        /*000a*/ 	.short	(.L_103 - .L_102)
.L_102:
        /*000c*/ 	.word	0x00000000
        /*0010*/ 	.short	0x0004
        /*0012*/ 	.short	0x0018
        /*0014*/ 	.byte	0x00, 0xf0, 0x11, 0x00


	//----- nvinfo : EIATTR_KPARAM_INFO
	.align		4
.L_103:
        /*0018*/ 	.byte	0x04, 0x17
        /*001a*/ 	.short	(.L_105 - .L_104)
.L_104:
        /*001c*/ 	.word	0x00000000
        /*0020*/ 	.short	0x0003
        /*0022*/ 	.short	0x0014
        /*0024*/ 	.byte	0x00, 0xf0, 0x11, 0x00


	//----- nvinfo : EIATTR_KPARAM_INFO
	.align		4
.L_105:
        /*0028*/ 	.byte	0x04, 0x17
        /*002a*/ 	.short	(.L_107 - .L_106)
.L_106:
        /*002c*/ 	.word	0x00000000
        /*0030*/ 	.short	0x0002
        /*0032*/ 	.short	0x0010
        /*0034*/ 	.byte	0x00, 0xf0, 0x11, 0x00


	//----- nvinfo : EIATTR_KPARAM_INFO
	.align		4
.L_107:
        /*0038*/ 	.byte	0x04, 0x17
        /*003a*/ 	.short	(.L_109 - .L_108)
.L_108:
        /*003c*/ 	.word	0x00000000
        /*0040*/ 	.short	0x0001
        /*0042*/ 	.short	0x0008
        /*0044*/ 	.byte	0x00, 0xf5, 0x21, 0x00


	//----- nvinfo : EIATTR_KPARAM_INFO
	.align		4
.L_109:
        /*0048*/ 	.byte	0x04, 0x17
        /*004a*/ 	.short	(.L_111 - .L_110)
.L_110:
        /*004c*/ 	.word	0x00000000
        /*0050*/ 	.short	0x0000
        /*0052*/ 	.short	0x0000
        /*0054*/ 	.byte	0x00, 0xf5, 0x21, 0x00


	//----- nvinfo : EIATTR_SPARSE_MMA_MASK
	.align		4
.L_111:
        /*0058*/ 	.byte	0x03, 0x50
        /*005a*/ 	.short	0x0000


	//----- nvinfo : EIATTR_MAXREG_COUNT
	.align		4
        /*005c*/ 	.byte	0x03, 0x1b
        /*005e*/ 	.short	0x00ff


	//----- nvinfo : EIATTR_MERCURY_ISA_VERSION
	.align		4
        /*0060*/ 	.byte	0x03, 0x5f
        /*0062*/ 	.short	0x0101


	//----- nvinfo : EIATTR_VRC_CTA_INIT_COUNT
	.align		4
        /*0064*/ 	.byte	0x02, 0x4a
	.zero		1
	.zero		1


	//----- nvinfo : EIATTR_EXIT_INSTR_OFFSETS
	.align		4
        /*0068*/ 	.byte	0x04, 0x1c
        /*006a*/ 	.short	(.L_113 - .L_112)


	//   ....[0]....
.L_112:
        /*006c*/ 	.word	0x000000a0


	//   ....[1]....
        /*0070*/ 	.word	0x000007b0


	//----- nvinfo : EIATTR_CRS_STACK_SIZE
	.align		4
.L_113:
        /*0074*/ 	.byte	0x04, 0x1e
        /*0076*/ 	.short	(.L_115 - .L_114)
.L_114:
        /*0078*/ 	.word	0x00000000


	//----- nvinfo : EIATTR_CBANK_PARAM_SIZE
	.align		4
.L_115:
        /*007c*/ 	.byte	0x03, 0x19
        /*007e*/ 	.short	0x001c


	//----- nvinfo : EIATTR_PARAM_CBANK
	.align		4
        /*0080*/ 	.byte	0x04, 0x0a
        /*0082*/ 	.short	(.L_117 - .L_116)
	.align		4
.L_116:
        /*0084*/ 	.word	index@(.nv.constant0._Z13swiglu_kernelI6__halfEvPT_PKS1_iii)
        /*0088*/ 	.short	0x0380
        /*008a*/ 	.short	0x001c


	//----- nvinfo : EIATTR_SW_WAR
	.align		4
.L_117:
        /*008c*/ 	.byte	0x04, 0x36
        /*008e*/ 	.short	(.L_119 - .L_118)
.L_118:
        /*0090*/ 	.word	0x00000008
.L_119:


//--------------------- .nv.info._Z18geglu_exact_kernelIfEvPT_PKS0_iii --------------------------
	.section	.nv.info._Z18geglu_exact_kernelIfEvPT_PKS0_iii,"",@"SHT_CUDA_INFO"
	.sectionflags	@""
	.align	4


	//----- nvinfo : EIATTR_CUDA_API_VERSION
	.align		4
        /*0000*/ 	.byte	0x04, 0x37
        /*0002*/ 	.short	(.L_121 - .L_120)
.L_120:
        /*0004*/ 	.word	0x00000082


	//----- nvinfo : EIATTR_KPARAM_INFO
	.align		4
.L_121:
        /*0008*/ 	.byte	0x04, 0x17
        /*000a*/ 	.short	(.L_123 - .L_122)
.L_122:
        /*000c*/ 	.word	0x00000000
        /*0010*/ 	.short	0x0004
        /*0012*/ 	.short	0x0018
        /*0014*/ 	.byte	0x00, 0xf0, 0x11, 0x00


	//----- nvinfo : EIATTR_KPARAM_INFO
	.align		4
.L_123:
        /*0018*/ 	.byte	0x04, 0x17
        /*001a*/ 	.short	(.L_125 - .L_124)
.L_124:
        /*001c*/ 	.word	0x00000000
        /*0020*/ 	.short	0x0003
        /*0022*/ 	.short	0x0014
        /*0024*/ 	.byte	0x00, 0xf0, 0x11, 0x00


	//----- nvinfo : EIATTR_KPARAM_INFO
	.align		4
.L_125:
        /*0028*/ 	.byte	0x04, 0x17
        /*002a*/ 	.short	(.L_127 - .L_126)
.L_126:
        /*002c*/ 	.word	0x00000000
        /*0030*/ 	.short	0x0002
        /*0032*/ 	.short	0x0010
        /*0034*/ 	.byte	0x00, 0xf0, 0x11, 0x00


	//----- nvinfo : EIATTR_KPARAM_INFO
	.align		4
.L_127:
        /*0038*/ 	.byte	0x04, 0x17
        /*003a*/ 	.short	(.L_129 - .L_128)
.L_128:
        /*003c*/ 	.word	0x00000000
        /*0040*/ 	.short	0x0001
        /*0042*/ 	.short	0x0008
        /*0044*/ 	.byte	0x00, 0xf5, 0x21, 0x00


	//----- nvinfo : EIATTR_KPARAM_INFO
	.align		4
.L_129:
        /*0048*/ 	.byte	0x04, 0x17
        /*004a*/ 	.short	(.L_131 - .L_130)
.L_130:
        /*004c*/ 	.word	0x00000000
        /*0050*/ 	.short	0x0000
        /*0052*/ 	.short	0x0000
        /*0054*/ 	.byte	0x00, 0xf5, 0x21, 0x00


	//----- nvinfo : EIATTR_SPARSE_MMA_MASK
	.align		4
.L_131:
        /*0058*/ 	.byte	0x03, 0x50
        /*005a*/ 	.short	0x0000


	//----- nvinfo : EIATTR_MAXREG_COUNT
	.align		4
        /*005c*/ 	.byte	0x03, 0x1b
        /*005e*/ 	.short	0x00ff


	//----- nvinfo : EIATTR_MERCURY_ISA_VERSION
	.align		4
        /*0060*/ 	.byte	0x03, 0x5f
        /*0062*/ 	.short	0x0101


	//----- nvinfo : EIATTR_VRC_CTA_INIT_COUNT
	.align		4
        /*0064*/ 	.byte	0x02, 0x4a
	.zero		1
	.zero		1


	//----- nvinfo : EIATTR_EXIT_INSTR_OFFSETS
	.align		4
        /*0068*/ 	.byte	0x04, 0x1c
        /*006a*/ 	.short	(.L_133 - .L_132)


	//   ....[0]....
.L_132:
        /*006c*/ 	.word	0x000000a0


	//   ....[1]....
        /*0070*/ 	.word	0x00000810


	//----- nvinfo : EIATTR_CBANK_PARAM_SIZE
	.align		4
.L_133:
        /*0074*/ 	.byte	0x03, 0x19
        /*0076*/ 	.short	0x001c


	//----- nvinfo : EIATTR_PARAM_CBANK
	.align		4
        /*0078*/ 	.byte	0x04, 0x0a
        /*007a*/ 	.short	(.L_135 - .L_134)
	.align		4
.L_134:
        /*007c*/ 	.word	index@(.nv.constant0._Z18geglu_exact_kernelIfEvPT_PKS0_iii)
        /*0080*/ 	.short	0x0380
        /*0082*/ 	.short	0x001c


	//----- nvinfo : EIATTR_SW_WAR
	.align		4
.L_135:
        /*0084*/ 	.byte	0x04, 0x36
        /*0086*/ 	.short	(.L_137 - .L_136)
.L_136:
        /*0088*/ 	.word	0x00000008
.L_137:


//--------------------- .nv.info._Z18geglu_exact_kernelI13__nv_bfloat16EvPT_PKS1_iii --------------------------
	.section	.nv.info._Z18geglu_exact_kernelI13__nv_bfloat16EvPT_PKS1_iii,"",@"SHT_CUDA_INFO"
	.sectionflags	@""
	.align	4


	//----- nvinfo : EIATTR_CUDA_API_VERSION
	.align		4
        /*0000*/ 	.byte	0x04, 0x37
        /*0002*/ 	.short	(.L_139 - .L_138)
.L_138:
        /*0004*/ 	.word	0x00000082


	//----- nvinfo : EIATTR_KPARAM_INFO
	.align		4
.L_139:
        /*0008*/ 	.byte	0x04, 0x17
        /*000a*/ 	.short	(.L_141 - .L_140)
.L_140:
        /*000c*/ 	.word	0x00000000
        /*0010*/ 	.short	0x0004
        /*0012*/ 	.short	0x0018
        /*0014*/ 	.byte	0x00, 0xf0, 0x11, 0x00


	//----- nvinfo : EIATTR_KPARAM_INFO
	.align		4
.L_141:
        /*0018*/ 	.byte	0x04, 0x17
        /*001a*/ 	.short	(.L_143 - .L_142)
.L_142:
        /*001c*/ 	.word	0x00000000
        /*0020*/ 	.short	0x0003
        /*0022*/ 	.short	0x0014
        /*0024*/ 	.byte	0x00, 0xf0, 0x11, 0x00


	//----- nvinfo : EIATTR_KPARAM_INFO
	.align		4
.L_143:
        /*0028*/ 	.byte	0x04, 0x17
        /*002a*/ 	.short	(.L_145 - .L_144)
.L_144:
        /*002c*/ 	.word	0x00000000
        /*0030*/ 	.short	0x0002
        /*0032*/ 	.short	0x0010
        /*0034*/ 	.byte	0x00, 0xf0, 0x11, 0x00


	//----- nvinfo : EIATTR_KPARAM_INFO
	.align		4
.L_145:
        /*0038*/ 	.byte	0x04, 0x17
        /*003a*/ 	.short	(.L_147 - .L_146)
.L_146:
        /*003c*/ 	.word	0x00000000
        /*0040*/ 	.short	0x0001
        /*0042*/ 	.short	0x0008
        /*0044*/ 	.byte	0x00, 0xf5, 0x21, 0x00


	//----- nvinfo : EIATTR_KPARAM_INFO
	.align		4
.L_147:
        /*0048*/ 	.byte	0x04, 0x17
        /*004a*/ 	.short	(.L_149 - .L_148)
.L_148:
        /*004c*/ 	.word	0x00000000
        /*0050*/ 	.short	0x0000
        /*0052*/ 	.short	0x0000
        /*0054*/ 	.byte	0x00, 0xf5, 0x21, 0x00


	//----- nvinfo : EIATTR_SPARSE_MMA_MASK
	.align		4
.L_149:
        /*0058*/ 	.byte	0x03, 0x50
        /*005a*/ 	.short	0x0000


	//----- nvinfo : EIATTR_MAXREG_COUNT
	.align		4
        /*005c*/ 	.byte	0x03, 0x1b
        /*005e*/ 	.short	0x00ff


	//----- nvinfo : EIATTR_MERCURY_ISA_VERSION
	.align		4
        /*0060*/ 	.byte	0x03, 0x5f
        /*0062*/ 	.short	0x0101


	//----- nvinfo : EIATTR_VRC_CTA_INIT_COUNT
	.align		4
        /*0064*/ 	.byte	0x02, 0x4a
	.zero		1
	.zero		1


	//----- nvinfo : EIATTR_EXIT_INSTR_OFFSETS
	.align		4
        /*0068*/ 	.byte	0x04, 0x1c
        /*006a*/ 	.short	(.L_151 - .L_150)


	//   ....[0]....
.L_150:
        /*006c*/ 	.word	0x000000a0


	//   ....[1]....
        /*0070*/ 	.word	0x00000840


	//----- nvinfo : EIATTR_CBANK_PARAM_SIZE
	.align		4
.L_151:
        /*0074*/ 	.byte	0x03, 0x19
        /*0076*/ 	.short	0x001c


	//----- nvinfo : EIATTR_PARAM_CBANK
	.align		4
        /*0078*/ 	.byte	0x04, 0x0a
        /*007a*/ 	.short	(.L_153 - .L_152)
	.align		4
.L_152:
        /*007c*/ 	.word	index@(.nv.constant0._Z18geglu_exact_kernelI13__nv_bfloat16EvPT_PKS1_iii)
        /*0080*/ 	.short	0x0380
        /*0082*/ 	.short	0x001c


	//----- nvinfo : EIATTR_SW_WAR
	.align		4
.L_153:
        /*0084*/ 	.byte	0x04, 0x36
        /*0086*/ 	.short	(.L_155 - .L_154)
.L_154:
        /*0088*/ 	.word	0x00000008
.L_155:


//--------------------- .nv.info._Z18geglu_exact_kernelI6__halfEvPT_PKS1_iii --------------------------
	.section	.nv.info._Z18geglu_exact_kernelI6__halfEvPT_PKS1_iii,"",@"SHT_CUDA_INFO"
	.sectionflags	@""
	.align	4


	//----- nvinfo : EIATTR_CUDA_API_VERSION
	.align		4
        /*0000*/ 	.byte	0x04, 0x37
        /*0002*/ 	.short	(.L_157 - .L_156)
.L_156:
        /*0004*/ 	.word	0x00000082


	//----- nvinfo : EIATTR_KPARAM_INFO
	.align		4
.L_157:
        /*0008*/ 	.byte	0x04, 0x17
        /*000a*/ 	.short	(.L_159 - .L_158)
.L_158:
        /*000c*/ 	.word	0x00000000
        /*0010*/ 	.short	0x0004
        /*0012*/ 	.short	0x0018
        /*0014*/ 	.byte	0x00, 0xf0, 0x11, 0x00


	//----- nvinfo : EIATTR_KPARAM_INFO
	.align		4
.L_159:
        /*0018*/ 	.byte	0x04, 0x17
        /*001a*/ 	.short	(.L_161 - .L_160)
.L_160:
        /*001c*/ 	.word	0x00000000
        /*0020*/ 	.short	0x0003
        /*0022*/ 	.short	0x0014
        /*0024*/ 	.byte	0x00, 0xf0, 0x11, 0x00


	//----- nvinfo : EIATTR_KPARAM_INFO
	.align		4
.L_161:
        /*0028*/ 	.byte	0x04, 0x17
        /*002a*/ 	.short	(.L_163 - .L_162)
.L_162:
        /*002c*/ 	.word	0x00000000
        /*0030*/ 	.short	0x0002
        /*0032*/ 	.short	0x0010
        /*0034*/ 	.byte	0x00, 0xf0, 0x11, 0x00


	//----- nvinfo : EIATTR_KPARAM_INFO
	.align		4
.L_163:
        /*0038*/ 	.byte	0x04, 0x17
        /*003a*/ 	.short	(.L_165 - .L_164)
.L_164:
        /*003c*/ 	.word	0x00000000
        /*0040*/ 	.short	0x0001
        /*0042*/ 	.short	0x0008
        /*0044*/ 	.byte	0x00, 0xf5, 0x21, 0x00


	//----- nvinfo : EIATTR_KPARAM_INFO
	.align		4
.L_165:
        /*0048*/ 	.byte	0x04, 0x17
        /*004a*/ 	.short	(.L_167 - .L_166)
.L_166:
        /*004c*/ 	.word	0x00000000
        /*0050*/ 	.short	0x0000
        /*0052*/ 	.short	0x0000
        /*0054*/ 	.byte	0x00, 0xf5, 0x21, 0x00


	//----- nvinfo : EIATTR_SPARSE_MMA_MASK
	.align		4
.L_167:
        /*0058*/ 	.byte	0x03, 0x50
        /*005a*/ 	.short	0x0000


	//----- nvinfo : EIATTR_MAXREG_COUNT
	.align		4
        /*005c*/ 	.byte	0x03, 0x1b
        /*005e*/ 	.short	0x00ff


	//----- nvinfo : EIATTR_MERCURY_ISA_VERSION
	.align		4
        /*0060*/ 	.byte	0x03, 0x5f
        /*0062*/ 	.short	0x0101


	//----- nvinfo : EIATTR_VRC_CTA_INIT_COUNT
	.align		4
        /*0064*/ 	.byte	0x02, 0x4a
	.zero		1
	.zero		1


	//----- nvinfo : EIATTR_EXIT_INSTR_OFFSETS
	.align		4
        /*0068*/ 	.byte	0x04, 0x1c
        /*006a*/ 	.short	(.L_169 - .L_168)


	//   ....[0]....
.L_168:
        /*006c*/ 	.word	0x000000a0


	//   ....[1]....
        /*0070*/ 	.word	0x00000840


	//----- nvinfo : EIATTR_CBANK_PARAM_SIZE
	.align		4
.L_169:
        /*0074*/ 	.byte	0x03, 0x19
        /*0076*/ 	.short	0x001c


	//----- nvinfo : EIATTR_PARAM_CBANK
	.align		4
        /*0078*/ 	.byte	0x04, 0x0a
        /*007a*/ 	.short	(.L_171 - .L_170)
	.align		4
.L_170:
        /*007c*/ 	.word	index@(.nv.constant0._Z18geglu_exact_kernelI6__halfEvPT_PKS1_iii)
        /*0080*/ 	.short	0x0380
        /*0082*/ 	.short	0x001c


	//----- nvinfo : EIATTR_SW_WAR
	.align		4
.L_171:
        /*0084*/ 	.byte	0x04, 0x36
        /*0086*/ 	.short	(.L_173 - .L_172)
.L_172:
        /*0088*/ 	.word	0x00000008
.L_173:


//--------------------- .nv.info._Z12geglu_kernelIfEvPT_PKS0_iii --------------------------
	.section	.nv.info._Z12geglu_kernelIfEvPT_PKS0_iii,"",@"SHT_CUDA_INFO"
	.sectionflags	@""
	.align	4


	//----- nvinfo : EIATTR_CUDA_API_VERSION
	.align		4
        /*0000*/ 	.byte	0x04, 0x37
        /*0002*/ 	.short	(.L_175 - .L_174)
.L_174:
        /*0004*/ 	.word	0x00000082


	//----- nvinfo : EIATTR_KPARAM_INFO
	.align		4
.L_175:
        /*0008*/ 	.byte	0x04, 0x17
        /*000a*/ 	.short	(.L_177 - .L_176)
.L_176:
        /*000c*/ 	.word	0x00000000
        /*0010*/ 	.short	0x0004
        /*0012*/ 	.short	0x0018
        /*0014*/ 	.byte	0x00, 0xf0, 0x11, 0x00


	//----- nvinfo : EIATTR_KPARAM_INFO
	.align		4
.L_177:
        /*0018*/ 	.byte	0x04, 0x17
        /*001a*/ 	.short	(.L_179 - .L_178)
.L_178:
        /*001c*/ 	.word	0x00000000
        /*0020*/ 	.short	0x0003
        /*0022*/ 	.short	0x0014
        /*0024*/ 	.byte	0x00, 0xf0, 0x11, 0x00


	//----- nvinfo : EIATTR_KPARAM_INFO
	.align		4
.L_179:
        /*0028*/ 	.byte	0x04, 0x17
        /*002a*/ 	.short	(.L_181 - .L_180)
.L_180:
        /*002c*/ 	.word	0x00000000
        /*0030*/ 	.short	0x0002
        /*0032*/ 	.short	0x0010
        /*0034*/ 	.byte	0x00, 0xf0, 0x11, 0x00


	//----- nvinfo : EIATTR_KPARAM_INFO
	.align		4
.L_181:
        /*0038*/ 	.byte	0x04, 0x17
        /*003a*/ 	.short	(.L_183 - .L_182)
.L_182:
        /*003c*/ 	.word	0x00000000
        /*0040*/ 	.short	0x0001
        /*0042*/ 	.short	0x0008
        /*0044*/ 	.byte	0x00, 0xf5, 0x21, 0x00


	//----- nvinfo : EIATTR_KPARAM_INFO
	.align		4
.L_183:
        /*0048*/ 	.byte	0x04, 0x17
        /*004a*/ 	.short	(.L_185 - .L_184)
.L_184:
        /*004c*/ 	.word	0x00000000
        /*0050*/ 	.short	0x0000
        /*0052*/ 	.short	0x0000
        /*0054*/ 	.byte	0x00, 0xf5, 0x21, 0x00


	//----- nvinfo : EIATTR_SPARSE_MMA_MASK
	.align		4
.L_185:
        /*0058*/ 	.byte	0x03, 0x50
        /*005a*/ 	.short	0x0000


	//----- nvinfo : EIATTR_MAXREG_COUNT
	.align		4
        /*005c*/ 	.byte	0x03, 0x1b
        /*005e*/ 	.short	0x00ff


	//----- nvinfo : EIATTR_MERCURY_ISA_VERSION
	.align		4
        /*0060*/ 	.byte	0x03, 0x5f
        /*0062*/ 	.short	0x0101


	//----- nvinfo : EIATTR_VRC_CTA_INIT_COUNT
	.align		4
        /*0064*/ 	.byte	0x02, 0x4a
	.zero		1
	.zero		1


	//----- nvinfo : EIATTR_EXIT_INSTR_OFFSETS
	.align		4
        /*0068*/ 	.byte	0x04, 0x1c
        /*006a*/ 	.short	(.L_187 - .L_186)


	//   ....[0]....
.L_186:
        /*006c*/ 	.word	0x000000a0


	//   ....[1]....
        /*0070*/ 	.word	0x00000790


	//----- nvinfo : EIATTR_CBANK_PARAM_SIZE
	.align		4
.L_187:
        /*0074*/ 	.byte	0x03, 0x19
        /*0076*/ 	.short	0x001c


	//----- nvinfo : EIATTR_PARAM_CBANK
	.align		4
        /*0078*/ 	.byte	0x04, 0x0a
        /*007a*/ 	.short	(.L_189 - .L_188)
	.align		4
.L_188:
        /*007c*/ 	.word	index@(.nv.constant0._Z12geglu_kernelIfEvPT_PKS0_iii)
        /*0080*/ 	.short	0x0380
        /*0082*/ 	.short	0x001c


	//----- nvinfo : EIATTR_SW_WAR
	.align		4
.L_189:
        /*0084*/ 	.byte	0x04, 0x36
        /*0086*/ 	.short	(.L_191 - .L_190)
.L_190:
        /*0088*/ 	.word	0x00000008
.L_191:


//--------------------- .nv.info._Z12geglu_kernelI13__nv_bfloat16EvPT_PKS1_iii --------------------------
	.section	.nv.info._Z12geglu_kernelI13__nv_bfloat16EvPT_PKS1_iii,"",@"SHT_CUDA_INFO"
	.sectionflags	@""
	.align	4


	//----- nvinfo : EIATTR_CUDA_API_VERSION
	.align		4
        /*0000*/ 	.byte	0x04, 0x37
        /*0002*/ 	.short	(.L_193 - .L_192)
.L_192:
        /*0004*/ 	.word	0x00000082


	//----- nvinfo : EIATTR_KPARAM_INFO
	.align		4
.L_193:
        /*0008*/ 	.byte	0x04, 0x17
        /*000a*/ 	.short	(.L_195 - .L_194)
.L_194:
        /*000c*/ 	.word	0x00000000
        /*0010*/ 	.short	0x0004
        /*0012*/ 	.short	0x0018
        /*0014*/ 	.byte	0x00, 0xf0, 0x11, 0x00


	//----- nvinfo : EIATTR_KPARAM_INFO
	.align		4
.L_195:
        /*0018*/ 	.byte	0x04, 0x17
        /*001a*/ 	.short	(.L_197 - .L_196)
.L_196:
        /*001c*/ 	.word	0x00000000
        /*0020*/ 	.short	0x0003
        /*0022*/ 	.short	0x0014
        /*0024*/ 	.byte	0x00, 0xf0, 0x11, 0x00


	//----- nvinfo : EIATTR_KPARAM_INFO
	.align		4
.L_197:
        /*0028*/ 	.byte	0x04, 0x17
        /*002a*/ 	.short	(.L_199 - .L_198)
.L_198:
        /*002c*/ 	.word	0x00000000
        /*0030*/ 	.short	0x0002
        /*0032*/ 	.short	0x0010
        /*0034*/ 	.byte	0x00, 0xf0, 0x11, 0x00


	//----- nvinfo : EIATTR_KPARAM_INFO
	.align		4
.L_199:
        /*0038*/ 	.byte	0x04, 0x17
        /*003a*/ 	.short	(.L_201 - .L_200)
.L_200:
        /*003c*/ 	.word	0x00000000
        /*0040*/ 	.short	0x0001
        /*0042*/ 	.short	0x0008
        /*0044*/ 	.byte	0x00, 0xf5, 0x21, 0x00


	//----- nvinfo : EIATTR_KPARAM_INFO
	.align		4
.L_201:
        /*0048*/ 	.byte	0x04, 0x17
        /*004a*/ 	.short	(.L_203 - .L_202)
.L_202:
        /*004c*/ 	.word	0x00000000
        /*0050*/ 	.short	0x0000
        /*0052*/ 	.short	0x0000
        /*0054*/ 	.byte	0x00, 0xf5, 0x21, 0x00


	//----- nvinfo : EIATTR_SPARSE_MMA_MASK
	.align		4
.L_203:
        /*0058*/ 	.byte	0x03, 0x50
        /*005a*/ 	.short	0x0000


	//----- nvinfo : EIATTR_MAXREG_COUNT
	.align		4
        /*005c*/ 	.byte	0x03, 0x1b
        /*005e*/ 	.short	0x00ff


	//----- nvinfo : EIATTR_MERCURY_ISA_VERSION
	.align		4
        /*0060*/ 	.byte	0x03, 0x5f
        /*0062*/ 	.short	0x0101


	//----- nvinfo : EIATTR_VRC_CTA_INIT_COUNT
	.align		4
        /*0064*/ 	.byte	0x02, 0x4a
	.zero		1
	.zero		1


	//----- nvinfo : EIATTR_EXIT_INSTR_OFFSETS
	.align		4
        /*0068*/ 	.byte	0x04, 0x1c
        /*006a*/ 	.short	(.L_205 - .L_204)


	//   ....[0]....
.L_204:
        /*006c*/ 	.word	0x000000a0


	//   ....[1]....
        /*0070*/ 	.word	0x000007c0


	//----- nvinfo : EIATTR_CBANK_PARAM_SIZE
	.align		4
.L_205:
        /*0074*/ 	.byte	0x03, 0x19
        /*0076*/ 	.short	0x001c


	//----- nvinfo : EIATTR_PARAM_CBANK
	.align		4
        /*0078*/ 	.byte	0x04, 0x0a
        /*007a*/ 	.short	(.L_207 - .L_206)
	.align		4
.L_206:
        /*007c*/ 	.word	index@(.nv.constant0._Z12geglu_kernelI13__nv_bfloat16EvPT_PKS1_iii)
        /*0080*/ 	.short	0x0380
        /*0082*/ 	.short	0x001c


	//----- nvinfo : EIATTR_SW_WAR
	.align		4
.L_207:
        /*0084*/ 	.byte	0x04, 0x36
        /*0086*/ 	.short	(.L_209 - .L_208)
.L_208:
        /*0088*/ 	.word	0x00000008
.L_209:


//--------------------- .nv.info._Z12geglu_kernelI6__halfEvPT_PKS1_iii --------------------------
	.section	.nv.info._Z12geglu_kernelI6__halfEvPT_PKS1_iii,"",@"SHT_CUDA_INFO"
	.sectionflags	@""
	.align	4


	//----- nvinfo : EIATTR_CUDA_API_VERSION
	.align		4
        /*0000*/ 	.byte	0x04, 0x37
        /*0002*/ 	.short	(.L_211 - .L_210)
.L_210:
        /*0004*/ 	.word	0x00000082


	//----- nvinfo : EIATTR_KPARAM_INFO
	.align		4
.L_211:
        /*0008*/ 	.byte	0x04, 0x17
        /*000a*/ 	.short	(.L_213 - .L_212)
.L_212:
        /*000c*/ 	.word	0x00000000
        /*0010*/ 	.short	0x0004
        /*0012*/ 	.short	0x0018
        /*0014*/ 	.byte	0x00, 0xf0, 0x11, 0x00


	//----- nvinfo : EIATTR_KPARAM_INFO
	.align		4
.L_213:
        /*0018*/ 	.byte	0x04, 0x17
        /*001a*/ 	.short	(.L_215 - .L_214)
.L_214:
        /*001c*/ 	.word	0x00000000
        /*0020*/ 	.short	0x0003
        /*0022*/ 	.short	0x0014
        /*0024*/ 	.byte	0x00, 0xf0, 0x11, 0x00


	//----- nvinfo : EIATTR_KPARAM_INFO
	.align		4
.L_215:
        /*0028*/ 	.byte	0x04, 0x17
        /*002a*/ 	.short	(.L_217 - .L_216)
.L_216:
        /*002c*/ 	.word	0x00000000
        /*0030*/ 	.short	0x0002
        /*0032*/ 	.short	0x0010
        /*0034*/ 	.byte	0x00, 0xf0, 0x11, 0x00


	//----- nvinfo : EIATTR_KPARAM_INFO
	.align		4
.L_217:
        /*0038*/ 	.byte	0x04, 0x17
        /*003a*/ 	.short	(.L_219 - .L_218)
.L_218:
        /*003c*/ 	.word	0x00000000
        /*0040*/ 	.short	0x0001
        /*0042*/ 	.short	0x0008
        /*0044*/ 	.byte	0x00, 0xf5, 0x21, 0x00


	//----- nvinfo : EIATTR_KPARAM_INFO
	.align		4
.L_219:
        /*0048*/ 	.byte	0x04, 0x17
        /*004a*/ 	.short	(.L_221 - .L_220)
.L_220:
        /*004c*/ 	.word	0x00000000
        /*0050*/ 	.short	0x0000
        /*0052*/ 	.short	0x0000
        /*0054*/ 	.byte	0x00, 0xf5, 0x21, 0x00


	//----- nvinfo : EIATTR_SPARSE_MMA_MASK
	.align		4
.L_221:
        /*0058*/ 	.byte	0x03, 0x50
        /*005a*/ 	.short	0x0000


	//----- nvinfo : EIATTR_MAXREG_COUNT
	.align		4
        /*005c*/ 	.byte	0x03, 0x1b
        /*005e*/ 	.short	0x00ff


	//----- nvinfo : EIATTR_MERCURY_ISA_VERSION
	.align		4
        /*0060*/ 	.byte	0x03, 0x5f
        /*0062*/ 	.short	0x0101


	//----- nvinfo : EIATTR_VRC_CTA_INIT_COUNT
	.align		4
        /*0064*/ 	.byte	0x02, 0x4a
	.zero		1
	.zero		1


	//----- nvinfo : EIATTR_EXIT_INSTR_OFFSETS
	.align		4
        /*0068*/ 	.byte	0x04, 0x1c
        /*006a*/ 	.short	(.L_223 - .L_222)


	//   ....[0]....
.L_222:
        /*006c*/ 	.word	0x000000a0


	//   ....[1]....
        /*0070*/ 	.word	0x000007c0


	//----- nvinfo : EIATTR_CBANK_PARAM_SIZE
	.align		4
.L_223:
        /*0074*/ 	.byte	0x03, 0x19
        /*0076*/ 	.short	0x001c


	//----- nvinfo : EIATTR_PARAM_CBANK
	.align		4
        /*0078*/ 	.byte	0x04, 0x0a
        /*007a*/ 	.short	(.L_225 - .L_224)
	.align		4
.L_224:
        /*007c*/ 	.word	index@(.nv.constant0._Z12geglu_kernelI6__halfEvPT_PKS1_iii)
        /*0080*/ 	.short	0x0380
        /*0082*/ 	.short	0x001c


	//----- nvinfo : EIATTR_SW_WAR
	.align		4
.L_225:
        /*0084*/ 	.byte	0x04, 0x36
        /*0086*/ 	.short	(.L_227 - .L_226)
.L_226:
        /*0088*/ 	.word	0x00000008
.L_227:


//--------------------- .nv.callgraph             --------------------------
	.section	.nv.callgraph,"",@"SHT_CUDA_CALLGRAPH"
	.align	4
	.sectionentsize	8
	.align		4
        /*0000*/ 	.word	0x00000000
	.align		4
        /*0004*/ 	.word	0xffffffff
	.align		4
        /*0008*/ 	.word	0x00000000
	.align		4
        /*000c*/ 	.word	0xfffffffe
	.align		4
        /*0010*/ 	.word	0x00000000
	.align		4
        /*0014*/ 	.word	0xfffffffd
	.align		4
        /*0018*/ 	.word	0x00000000
	.align		4
        /*001c*/ 	.word	0xfffffffc


//--------------------- .text._Z13swiglu_kernelIfEvPT_PKS0_iii --------------------------
	.section	.text._Z13swiglu_kernelIfEvPT_PKS0_iii,"ax",@progbits
	.align	128
        .global         _Z13swiglu_kernelIfEvPT_PKS0_iii
        .type           _Z13swiglu_kernelIfEvPT_PKS0_iii,@function
        .size           _Z13swiglu_kernelIfEvPT_PKS0_iii,(.L_x_48 - _Z13swiglu_kernelIfEvPT_PKS0_iii)
        .other          _Z13swiglu_kernelIfEvPT_PKS0_iii,@"STO_CUDA_ENTRY STV_DEFAULT"
_Z13swiglu_kernelIfEvPT_PKS0_iii:
.text._Z13swiglu_kernelIfEvPT_PKS0_iii:
[----:B------:R-:W-:Y:S01]  /*0000*/  LDC R1, c[0x0][0x37c] ;  /* 0x0000df00ff017b82 */ /* 0x000fe20000000800 */
[----:B------:R-:W0:Y:S07]  /*0010*/  S2R R7, SR_TID.X ;  /* 0x0000000000077919 */ /* 0x000e2e0000002100 */
[----:B------:R-:W1:Y:S08]  /*0020*/  LDC.64 R2, c[0x0][0x390] ;  /* 0x0000e400ff027b82 */ /* 0x000e700000000a00 */
[----:B------:R-:W0:Y:S08]  /*0030*/  S2UR UR4, SR_CTAID.X ;  /* 0x00000000000479c3 */ /* 0x000e300000002500 */
[----:B------:R-:W0:Y:S08]  /*0040*/  LDC R4, c[0x0][0x360] ;  /* 0x0000d800ff047b82 */ /* 0x000e300000000800 */
[----:B------:R-:W2:Y:S01]  /*0050*/  LDC R5, c[0x0][0x398] ;  /* 0x0000e600ff057b82 */ /* 0x000ea20000000800 */
[----:B-1----:R-:W-:-:S02]  /*0060*/  IMAD R0, R3, R2, RZ ;  /* 0x0000000203007224 */ /* 0x002fc400078e02ff */
[----:B0-----:R-:W-:Y:S02]  /*0070*/  IMAD R2, R4, UR4, R7 ;  /* 0x0000000404027c24 */ /* 0x001fe4000f8e0207 */
[----:B--2---:R-:W-:-:S05]  /*0080*/  IMAD R7, R0, R5, RZ ;  /* 0x0000000500077224 */ /* 0x004fca00078e02ff */
[----:B------:R-:W-:-:S13]  /*0090*/  ISETP.GE.AND P0, PT, R2, R7, PT ;  /* 0x000000070200720c */ /* 0x000fda0003f06270 */
[----:B------:R-:W-:Y:S05]  /*00a0*/  @P0 EXIT ;  /* 0x000000000000094d */ /* 0x000fea0003800000 */
[-C--:B------:R-:W-:Y:S01]  /*00b0*/  IABS R11, R5.reuse ;  /* 0x00000005000b7213 */ /* 0x080fe20000000000 */
[----:B------:R-:W-:Y:S01]  /*00c0*/  IMAD R9, R3, R5, RZ ;  /* 0x0000000503097224 */ /* 0x000fe200078e02ff */
[----:B------:R-:W-:Y:S01]  /*00d0*/  IABS R10, R3 ;  /* 0x00000003000a7213 */ /* 0x000fe20000000000 */
[----:B------:R-:W0:Y:S01]  /*00e0*/  LDCU.64 UR4, c[0x0][0x358] ;  /* 0x00006b00ff0477ac */ /* 0x000e220008000a00 */
[----:B------:R-:W1:Y:S01]  /*00f0*/  I2F.RP R4, R11 ;  /* 0x0000000b00047306 */ /* 0x000e620000209400 */
[----:B------:R-:W-:Y:S02]  /*0100*/  IABS R8, R2 ;  /* 0x0000000200087213 */ /* 0x000fe40000000000 */
[----:B------:R-:W-:Y:S02]  /*0110*/  IABS R14, R9 ;  /* 0x00000009000e7213 */ /* 0x000fe40000000000 */
[----:B------:R-:W-:-:S03]  /*0120*/  ISETP.NE.AND P4, PT, R9, RZ, PT ;  /* 0x000000ff0900720c */ /* 0x000fc60003f85270 */
[----:B-1----:R-:W1:Y:S02]  /*0130*/  MUFU.RCP R4, R4 ;  /* 0x0000000400047308 */ /* 0x002e640000001000 */
[----:B-1----:R-:W-:Y:S01]  /*0140*/  VIADD R6, R4, 0xffffffe ;  /* 0x0ffffffe04067836 */ /* 0x002fe20000000000 */
[----:B------:R-:W-:-:S05]  /*0150*/  IABS R4, R9 ;  /* 0x0000000900047213 */ /* 0x000fca0000000000 */
[----:B------:R1:W2:Y:S02]  /*0160*/  F2I.FTZ.U32.TRUNC.NTZ R7, R6 ;  /* 0x0000000600077305 */ /* 0x0002a4000021f000 */
[----:B-1----:R-:W-:Y:S02]  /*0170*/  HFMA2 R6, -RZ, RZ, 0, 0 ;  /* 0x00000000ff067431 */ /* 0x002fe400000001ff */
[----:B--2---:R-:W-:-:S04]  /*0180*/  IMAD.MOV R0, RZ, RZ, -R7 ;  /* 0x000000ffff007224 */ /* 0x004fc800078e0a07 */
[----:B------:R-:W-:Y:S02]  /*0190*/  IMAD R13, R0, R11, RZ ;  /* 0x0000000b000d7224 */ /* 0x000fe400078e02ff */
[----:B------:R-:W-:Y:S02]  /*01a0*/  IMAD.MOV.U32 R0, RZ, RZ, R10 ;  /* 0x000000ffff007224 */ /* 0x000fe400078e000a */
[----:B------:R-:W-:Y:S02]  /*01b0*/  IMAD.HI.U32 R7, R7, R13, R6 ;  /* 0x0000000d07077227 */ /* 0x000fe400078e0006 */
[----:B------:R-:W1:Y:S04]  /*01c0*/  I2F.RP R10, R0 ;  /* 0x00000000000a7306 */ /* 0x000e680000209400 */
[----:B------:R-:W-:-:S04]  /*01d0*/  IMAD.HI.U32 R12, R7, R8, RZ ;  /* 0x00000008070c7227 */ /* 0x000fc800078e00ff */
[----:B------:R-:W2:Y:S01]  /*01e0*/  I2F.RP R13, R4 ;  /* 0x00000004000d7306 */ /* 0x000ea20000209400 */
[----:B------:R-:W-:-:S04]  /*01f0*/  IMAD.MOV R6, RZ, RZ, -R12 ;  /* 0x000000ffff067224 */ /* 0x000fc800078e0a0c */
[----:B------:R-:W-:-:S03]  /*0200*/  IMAD R6, R11, R6, R8 ;  /* 0x000000060b067224 */ /* 0x000fc600078e0208 */
[----:B-1----:R-:W1:Y:S02]  /*0210*/  MUFU.RCP R10, R10 ;  /* 0x0000000a000a7308 */ /* 0x002e640000001000 */
[----:B------:R-:W-:-:S06]  /*0220*/  ISETP.GT.U32.AND P1, PT, R11, R6, PT ;  /* 0x000000060b00720c */ /* 0x000fcc0003f24070 */
[----:B--2---:R-:W2:Y:S07]  /*0230*/  MUFU.RCP R13, R13 ;  /* 0x0000000d000d7308 */ /* 0x004eae0000001000 */
[----:B------:R-:W-:Y:S02]  /*0240*/  @!P1 IMAD.IADD R6, R6, 0x1, -R11 ;  /* 0x0000000106069824 */ /* 0x000fe400078e0a0b */
[----:B-1----:R-:W-:Y:S02]  /*0250*/  VIADD R7, R10, 0xffffffe ;  /* 0x0ffffffe0a077836 */ /* 0x002fe40000000000 */
[----:B------:R-:W-:Y:S01]  /*0260*/  @!P1 VIADD R12, R12, 0x1 ;  /* 0x000000010c0c9836 */ /* 0x000fe20000000000 */
[----:B------:R-:W-:-:S02]  /*0270*/  ISETP.GE.U32.AND P0, PT, R6, R11, PT ;  /* 0x0000000b0600720c */ /* 0x000fc40003f06070 */
[----:B------:R-:W-:Y:S01]  /*0280*/  LOP3.LUT R6, R2, R5, RZ, 0x3c, !PT ;  /* 0x0000000502067212 */ /* 0x000fe200078e3cff */
[----:B------:R-:W1:Y:S01]  /*0290*/  F2I.FTZ.U32.TRUNC.NTZ R7, R7 ;  /* 0x0000000700077305 */ /* 0x000e62000021f000 */
[----:B------:R-:W-:Y:S02]  /*02a0*/  ISETP.NE.AND P1, PT, R5, RZ, PT ;  /* 0x000000ff0500720c */ /* 0x000fe40003f25270 */
[----:B--2---:R-:W-:Y:S02]  /*02b0*/  IADD3 R11, PT, PT, R13, 0xffffffe, RZ ;  /* 0x0ffffffe0d0b7810 */ /* 0x004fe40007ffe0ff */
[----:B------:R-:W-:Y:S01]  /*02c0*/  ISETP.GE.AND P2, PT, R6, RZ, PT ;  /* 0x000000ff0600720c */ /* 0x000fe20003f46270 */
[----:B------:R-:W-:-:S03]  /*02d0*/  IMAD.MOV.U32 R6, RZ, RZ, RZ ;  /* 0x000000ffff067224 */ /* 0x000fc600078e00ff */
[----:B------:R-:W2:Y:S01]  /*02e0*/  F2I.FTZ.U32.TRUNC.NTZ R11, R11 ;  /* 0x0000000b000b7305 */ /* 0x000ea2000021f000 */
[----:B------:R-:W-:Y:S02]  /*02f0*/  @P0 VIADD R12, R12, 0x1 ;  /* 0x000000010c0c0836 */ /* 0x000fe40000000000 */
[----:B-1----:R-:W-:-:S06]  /*0300*/  IMAD.MOV R13, RZ, RZ, -R7 ;  /* 0x000000ffff0d7224 */ /* 0x002fcc00078e0a07 */
[----:B------:R-:W-:Y:S01]  /*0310*/  @!P2 IADD3 R12, PT, PT, -R12, RZ, RZ ;  /* 0x000000ff0c0ca210 */ /* 0x000fe20007ffe1ff */
[----:B------:R-:W-:Y:S01]  /*0320*/  IMAD R13, R13, R0, RZ ;  /* 0x000000000d0d7224 */ /* 0x000fe200078e02ff */
[----:B------:R-:W-:-:S03]  /*0330*/  @!P1 LOP3.LUT R12, RZ, R5, RZ, 0x33, !PT ;  /* 0x00000005ff0c9212 */ /* 0x000fc600078e33ff */
[----:B------:R-:W-:Y:S01]  /*0340*/  IMAD.HI.U32 R6, R7, R13, R6 ;  /* 0x0000000d07067227 */ /* 0x000fe200078e0006 */
[----:B------:R-:W-:Y:S02]  /*0350*/  IABS R10, R12 ;  /* 0x0000000c000a7213 */ /* 0x000fe40000000000 */
[----:B------:R-:W-:Y:S01]  /*0360*/  ISETP.GE.AND P5, PT, R12, RZ, PT ;  /* 0x000000ff0c00720c */ /* 0x000fe20003fa6270 */
[----:B--2---:R-:W-:Y:S02]  /*0370*/  IMAD.MOV R15, RZ, RZ, -R11 ;  /* 0x000000ffff0f7224 */ /* 0x004fe400078e0a0b */
[----:B------:R-:W-:Y:S01]  /*0380*/  IMAD.MOV.U32 R7, RZ, RZ, R10 ;  /* 0x000000ffff077224 */ /* 0x000fe200078e000a */
[----:B------:R-:W-:Y:S01]  /*0390*/  MOV R10, RZ ;  /* 0x000000ff000a7202 */ /* 0x000fe20000000f00 */
[----:B------:R-:W-:Y:S02]  /*03a0*/  IMAD R13, R15, R4, RZ ;  /* 0x000000040f0d7224 */ /* 0x000fe400078e02ff */
[----:B------:R-:W-:-:S04]  /*03b0*/  IMAD.HI.U32 R6, R6, R7, RZ ;  /* 0x0000000706067227 */ /* 0x000fc800078e00ff */
[----:B------:R-:W-:-:S04]  /*03c0*/  IMAD.HI.U32 R11, R11, R13, R10 ;  /* 0x0000000d0b0b7227 */ /* 0x000fc800078e000a */
[----:B------:R-:W-:Y:S02]  /*03d0*/  IMAD.MOV R6, RZ, RZ, -R6 ;  /* 0x000000ffff067224 */ /* 0x000fe400078e0a06 */
[----:B------:R-:W-:Y:S02]  /*03e0*/  IMAD.MOV R13, RZ, RZ, -R14 ;  /* 0x000000ffff0d7224 */ /* 0x000fe400078e0a0e */
[----:B------:R-:W-:-:S04]  /*03f0*/  IMAD.HI.U32 R11, R11, R8, RZ ;  /* 0x000000080b0b7227 */ /* 0x000fc800078e00ff */
[C---:B------:R-:W-:Y:S02]  /*0400*/  IMAD R7, R0.reuse, R6, R7 ;  /* 0x0000000600077224 */ /* 0x040fe400078e0207 */
[----:B------:R-:W-:Y:S02]  /*0410*/  IMAD R13, R11, R13, R8 ;  /* 0x0000000d0b0d7224 */ /* 0x000fe400078e0208 */
[----:B------:R-:W-:Y:S01]  /*0420*/  IMAD.MOV R12, RZ, RZ, -R12 ;  /* 0x000000ffff0c7224 */ /* 0x000fe200078e0a0c */
[----:B------:R-:W-:Y:S02]  /*0430*/  ISETP.GT.U32.AND P0, PT, R0, R7, PT ;  /* 0x000000070000720c */ /* 0x000fe40003f04070 */
[----:B------:R-:W-:-:S11]  /*0440*/  ISETP.GT.U32.AND P3, PT, R4, R13, PT ;  /* 0x0000000d0400720c */ /* 0x000fd60003f64070 */
[----:B------:R-:W-:Y:S02]  /*0450*/  @!P0 IADD3 R7, PT, PT, R7, -R0, RZ ;  /* 0x8000000007078210 */ /* 0x000fe40007ffe0ff */
[----:B------:R-:W-:Y:S02]  /*0460*/  @!P3 IMAD.IADD R13, R13, 0x1, -R4 ;  /* 0x000000010d0db824 */ /* 0x000fe400078e0a04 */
[----:B------:R-:W-:Y:S01]  /*0470*/  ISETP.GT.U32.AND P1, PT, R0, R7, PT ;  /* 0x000000070000720c */ /* 0x000fe20003f24070 */
[----:B------:R-:W-:Y:S01]  /*0480*/  @!P3 VIADD R11, R11, 0x1 ;  /* 0x000000010b0bb836 */ /* 0x000fe20000000000 */
[----:B------:R-:W-:Y:S02]  /*0490*/  ISETP.NE.AND P3, PT, R3, RZ, PT ;  /* 0x000000ff0300720c */ /* 0x000fe40003f65270 */
[----:B------:R-:W-:Y:S02]  /*04a0*/  ISETP.GE.U32.AND P0, PT, R13, R4, PT ;  /* 0x000000040d00720c */ /* 0x000fe40003f06070 */
[----:B------:R-:W-:-:S04]  /*04b0*/  LOP3.LUT R4, R2, R9, RZ, 0x3c, !PT ;  /* 0x0000000902047212 */ /* 0x000fc800078e3cff */
[----:B------:R-:W-:-:S03]  /*04c0*/  ISETP.GE.AND P2, PT, R4, RZ, PT ;  /* 0x000000ff0400720c */ /* 0x000fc60003f46270 */
[----:B------:R-:W-:-:S04]  /*04d0*/  @!P1 IMAD.IADD R7, R7, 0x1, -R0 ;  /* 0x0000000107079824 */ /* 0x000fc800078e0a00 */
[----:B------:R-:W-:Y:S01]  /*04e0*/  @P0 VIADD R11, R11, 0x1 ;  /* 0x000000010b0b0836 */ /* 0x000fe20000000000 */
[----:B------:R-:W-:Y:S02]  /*04f0*/  MOV R0, R7 ;  /* 0x0000000700007202 */ /* 0x000fe40000000f00 */
[----:B------:R-:W1:Y:S03]  /*0500*/  LDC.64 R6, c[0x0][0x388] ;  /* 0x0000e200ff067b82 */ /* 0x000e660000000a00 */
[----:B------:R-:W-:Y:S01]  /*0510*/  @!P2 IMAD.MOV R11, RZ, RZ, -R11 ;  /* 0x000000ffff0ba224 */ /* 0x000fe200078e0a0b */
[----:B------:R-:W-:Y:S01]  /*0520*/  @!P4 LOP3.LUT R11, RZ, R9, RZ, 0x33, !PT ;  /* 0x00000009ff0bc212 */ /* 0x000fe200078e33ff */
[----:B------:R-:W-:Y:S01]  /*0530*/  @!P5 IMAD.MOV R0, RZ, RZ, -R0 ;  /* 0x000000ffff00d224 */ /* 0x000fe200078e0a00 */
[----:B------:R-:W-:-:S05]  /*0540*/  @!P3 LOP3.LUT R0, RZ, R3, RZ, 0x33, !PT ;  /* 0x00000003ff00b212 */ /* 0x000fca00078e33ff */
[----:B------:R-:W-:Y:S02]  /*0550*/  IMAD R0, R11, R3, R0 ;  /* 0x000000030b007224 */ /* 0x000fe400078e0200 */
[----:B------:R-:W-:Y:S02]  /*0560*/  IMAD R3, R5, R12, R2 ;  /* 0x0000000c05037224 */ /* 0x000fe400078e0202 */
[----:B------:R-:W-:-:S05]  /*0570*/  IMAD R0, R0, R5, RZ ;  /* 0x0000000500007224 */ /* 0x000fca00078e02ff */
[----:B------:R-:W-:-:S05]  /*0580*/  LEA R3, R0, R3, 0x1 ;  /* 0x0000000300037211 */ /* 0x000fca00078e08ff */
[----:B-1----:R-:W-:-:S05]  /*0590*/  IMAD.WIDE R6, R3, 0x4, R6 ;  /* 0x0000000403067825 */ /* 0x002fca00078e0206 */
[----:B0-----:R-:W2:Y:S01]  /*05a0*/  LDG.E.CONSTANT R0, desc[UR4][R6.64] ;  /* 0x0000000406007981 */ /* 0x001ea2000c1e9900 */
[----:B------:R-:W-:Y:S02]  /*05b0*/  IMAD.MOV.U32 R3, RZ, RZ, 0x3bbb989d ;  /* 0x3bbb989dff037424 */ /* 0x000fe400078e00ff */
[----:B------:R-:W-:Y:S02]  /*05c0*/  IMAD.MOV.U32 R8, RZ, RZ, 0x437c0000 ;  /* 0x437c0000ff087424 */ /* 0x000fe400078e00ff */
[----:B------:R-:W-:Y:S01]  /*05d0*/  IMAD.WIDE R4, R5, 0x4, R6 ;  /* 0x0000000405047825 */ /* 0x000fe200078e0206 */
[----:B------:R-:W-:Y:S05]  /*05e0*/  BSSY.RECONVERGENT B0, `(.L_x_0) ;  /* 0x0000015000007945 */ /* 0x000fea0003800200 */
[----:B------:R0:W5:Y:S01]  /*05f0*/  LDG.E.CONSTANT R4, desc[UR4][R4.64] ;  /* 0x0000000404047981 */ /* 0x000162000c1e9900 */
[----:B--2---:R-:W-:-:S04]  /*0600*/  FFMA.SAT R3, R0, -R3, 0.5 ;  /* 0x3f00000000037423 */ /* 0x004fc80000002803 */
[----:B------:R-:W-:-:S04]  /*0610*/  FFMA.RM R3, R3, R8, 12582913 ;  /* 0x4b40000103037423 */ /* 0x000fc80000004008 */
[C---:B------:R-:W-:Y:S01]  /*0620*/  FADD R9, R3.reuse, -12583039 ;  /* 0xcb40007f03097421 */ /* 0x040fe20000000000 */
[----:B------:R-:W-:-:S03]  /*0630*/  SHF.L.U32 R3, R3, 0x17, RZ ;  /* 0x0000001703037819 */ /* 0x000fc600000006ff */
[----:B------:R-:W-:-:S04]  /*0640*/  FFMA R9, R0, -1.4426950216293334961, -R9 ;  /* 0xbfb8aa3b00097823 */ /* 0x000fc80000000809 */
[----:B------:R-:W-:-:S04]  /*0650*/  FFMA R9, R0, -1.925963033500011079e-08, R9 ;  /* 0xb2a5706000097823 */ /* 0x000fc80000000009 */
[----:B------:R-:W1:Y:S02]  /*0660*/  MUFU.EX2 R8, R9 ;  /* 0x0000000900087308 */ /* 0x000e640000000800 */
[----:B-1----:R-:W-:-:S06]  /*0670*/  FFMA R8, R3, R8, 1 ;  /* 0x3f80000003087423 */ /* 0x002fcc0000000008 */
[----:B------:R-:W1:Y:S08]  /*0680*/  MUFU.RCP R3, R8 ;  /* 0x0000000800037308 */ /* 0x000e700000001000 */
[----:B------:R-:W2:Y:S01]  /*0690*/  FCHK P0, R0, R8 ;  /* 0x0000000800007302 */ /* 0x000ea20000000000 */
[----:B-1----:R-:W-:-:S04]  /*06a0*/  FFMA R6, -R8, R3, 1 ;  /* 0x3f80000008067423 */ /* 0x002fc80000000103 */
[----:B------:R-:W-:-:S04]  /*06b0*/  FFMA R3, R3, R6, R3 ;  /* 0x0000000603037223 */ /* 0x000fc80000000003 */
[----:B------:R-:W-:-:S04]  /*06c0*/  FFMA R6, R0, R3, RZ ;  /* 0x0000000300067223 */ /* 0x000fc800000000ff */
[----:B0-----:R-:W-:-:S04]  /*06d0*/  FFMA R5, -R8, R6, R0 ;  /* 0x0000000608057223 */ /* 0x001fc80000000100 */
[----:B------:R-:W-:Y:S01]  /*06e0*/  FFMA R3, R3, R5, R6 ;  /* 0x0000000503037223 */ /* 0x000fe20000000006 */
[----:B--2---:R-:W-:Y:S06]  /*06f0*/  @!P0 BRA `(.L_x_1) ;  /* 0x00000000000c8947 */ /* 0x004fec0003800000 */
[----:B------:R-:W-:-:S07]  /*0700*/  MOV R6, 0x720 ;  /* 0x0000072000067802 */ /* 0x000fce0000000f00 */
[----:B-----5:R-:W-:Y:S05]  /*0710*/  CALL.REL.NOINC `($__internal_0_$__cuda_sm3x_div_rn_noftz_f32_slowpath) ;  /* 0x00000000001c7944 */ /* 0x020fea0003c00000 */
[----:B------:R-:W-:-:S07]  /*0720*/  IMAD.MOV.U32 R3, RZ, RZ, R0 ;  /* 0x000000ffff037224 */ /* 0x000fce00078e0000 */
.L_x_1:
[----:B------:R-:W-:Y:S05]  /*0730*/  BSYNC.RECONVERGENT B0 ;  /* 0x0000000000007941 */ /* 0x000fea0003800200 */
.L_x_0:
[----:B------:R-:W0:Y:S01]  /*0740*/  LDC.64 R6, c[0x0][0x380] ;  /* 0x0000e000ff067b82 */ /* 0x000e220000000a00 */
[----:B-----5:R-:W-:Y:S01]  /*0750*/  FMUL R5, R4, R3 ;  /* 0x0000000304057220 */ /* 0x020fe20000400000 */
[----:B0-----:R-:W-:-:S05]  /*0760*/  IMAD.WIDE R2, R2, 0x4, R6 ;  /* 0x0000000402027825 */ /* 0x001fca00078e0206 */
[----:B------:R-:W-:Y:S01]  /*0770*/  STG.E desc[UR4][R2.64], R5 ;  /* 0x0000000502007986 */ /* 0x000fe2000c101904 */
[----:B------:R-:W-:Y:S05]  /*0780*/  EXIT ;  /* 0x000000000000794d */ /* 0x000fea0003800000 */
        .weak           $__internal_0_$__cuda_sm3x_div_rn_noftz_f32_slowpath
        .type           $__internal_0_$__cuda_sm3x_div_rn_noftz_f32_slowpath,@function
        .size           $__internal_0_$__cuda_sm3x_div_rn_noftz_f32_slowpath,(.L_x_48 - $__internal_0_$__cuda_sm3x_div_rn_noftz_f32_slowpath)
$__internal_0_$__cuda_sm3x_div_rn_noftz_f32_slowpath:
[----:B------:R-:W-:Y:S01]  /*0790*/  SHF.R.U32.HI R5, RZ, 0x17, R8 ;  /* 0x00000017ff057819 */ /* 0x000fe20000011608 */
[----:B------:R-:W-:Y:S01]  /*07a0*/  BSSY.RECONVERGENT B1, `(.L_x_2) ;  /* 0x0000064000017945 */ /* 0x000fe20003800200 */
[--C-:B------:R-:W-:Y:S02]  /*07b0*/  SHF.R.U32.HI R3, RZ, 0x17, R0.reuse ;  /* 0x00000017ff037819 */ /* 0x100fe40000011600 */
[----:B------:R-:W-:Y:S01]  /*07c0*/  LOP3.LUT R13, R5, 0xff, RZ, 0xc0, !PT ;  /* 0x000000ff050d7812 */ /* 0x000fe200078ec0ff */
[----:B------:R-:W-:Y:S01]  /*07d0*/  IMAD.MOV.U32 R5, RZ, RZ, R0 ;  /* 0x000000ffff057224 */ /* 0x000fe200078e0000 */
[----:B------:R-:W-:-:S03]  /*07e0*/  LOP3.LUT R10, R3, 0xff, RZ, 0xc0, !PT ;  /* 0x000000ff030a7812 */ /* 0x000fc600078ec0ff */
[----:B------:R-:W-:Y:S01]  /*07f0*/  VIADD R11, R13, 0xffffffff ;  /* 0xffffffff0d0b7836 */ /* 0x000fe20000000000 */
[----:B------:R-:W-:-:S04]  /*0800*/  IADD3 R9, PT, PT, R10, -0x1, RZ ;  /* 0xffffffff0a097810 */ /* 0x000fc80007ffe0ff */
[----:B------:R-:W-:-:S04]  /*0810*/  ISETP.GT.U32.AND P0, PT, R11, 0xfd, PT ;  /* 0x000000fd0b00780c */ /* 0x000fc80003f04070 */
[----:B------:R-:W-:-:S13]  /*0820*/  ISETP.GT.U32.OR P0, PT, R9, 0xfd, P0 ;  /* 0x000000fd0900780c */ /* 0x000fda0000704470 */
[----:B------:R-:W-:Y:S01]  /*0830*/  @!P0 IMAD.MOV.U32 R7, RZ, RZ, RZ ;  /* 0x000000ffff078224 */ /* 0x000fe200078e00ff */
[----:B------:R-:W-:Y:S06]  /*0840*/  @!P0 BRA `(.L_x_3) ;  /* 0x0000000000608947 */ /* 0x000fec0003800000 */
[----:B------:R-:W-:Y:S02]  /*0850*/  FSETP.GTU.FTZ.AND P0, PT, |R0|, +INF , PT ;  /* 0x7f8000000000780b */ /* 0x000fe40003f1c200 */
[----:B------:R-:W-:Y:S02]  /*0860*/  FSETP.GTU.FTZ.AND P1, PT, |R8|, +INF , PT ;  /* 0x7f8000000800780b */ /* 0x000fe40003f3c200 */
[----:B------:R-:W-:Y:S02]  /*0870*/  MOV R3, R8 ;  /* 0x0000000800037202 */ /* 0x000fe40000000f00 */
[----:B------:R-:W-:-:S13]  /*0880*/  PLOP3.LUT P0, PT, P0, P1, PT, 0xf8, 0x8f ;  /* 0x00000000008f781c */ /* 0x000fda0000703f70 */
[----:B------:R-:W-:Y:S05]  /*0890*/  @P0 BRA `(.L_x_4) ;  /* 0x00000004004c0947 */ /* 0x000fea0003800000 */
[----:B------:R-:W-:-:S13]  /*08a0*/  LOP3.LUT P0, RZ, R8, 0x7fffffff, R5, 0xc8, !PT ;  /* 0x7fffffff08ff7812 */ /* 0x000fda000780c805 */
[----:B------:R-:W-:Y:S05]  /*08b0*/  @!P0 BRA `(.L_x_5) ;  /* 0x00000004003c8947 */ /* 0x000fea0003800000 */
[C---:B------:R-:W-:Y:S02]  /*08c0*/  FSETP.NEU.FTZ.AND P0, PT, |R0|.reuse, +INF , PT ;  /* 0x7f8000000000780b */ /* 0x040fe40003f1d200 */
[----:B------:R-:W-:Y:S02]  /*08d0*/  FSETP.NEU.FTZ.AND P2, PT, |R3|, +INF , PT ;  /* 0x7f8000000300780b */ /* 0x000fe40003f5d200 */
[----:B------:R-:W-:-:S11]  /*08e0*/  FSETP.NEU.FTZ.AND P1, PT, |R0|, +INF , PT ;  /* 0x7f8000000000780b */ /* 0x000fd60003f3d200 */
[----:B------:R-:W-:Y:S05]  /*08f0*/  @!P2 BRA !P0, `(.L_x_5) ;  /* 0x00000004002ca947 */ /* 0x000fea0004000000 */
[----:B------:R-:W-:-:S04]  /*0900*/  LOP3.LUT P0, RZ, R5, 0x7fffffff, RZ, 0xc0, !PT ;  /* 0x7fffffff05ff7812 */ /* 0x000fc8000780c0ff */
[----:B------:R-:W-:-:S13]  /*0910*/  PLOP3.LUT P0, PT, P2, P0, PT, 0x2f, 0xf2 ;  /* 0x0000000000f2781c */ /* 0x000fda0001700577 */
[----:B------:R-:W-:Y:S05]  /*0920*/  @P0 BRA `(.L_x_6) ;  /* 0x0000000400180947 */ /* 0x000fea0003800000 */
[----:B------:R-:W-:-:S04]  /*0930*/  LOP3.LUT P0, RZ, R8, 0x7fffffff, RZ, 0xc0, !PT ;  /* 0x7fffffff08ff7812 */ /* 0x000fc8000780c0ff */
[----:B------:R-:W-:-:S13]  /*0940*/  PLOP3.LUT P0, PT, P1, P0, PT, 0x2f, 0xf2 ;  /* 0x0000000000f2781c */ /* 0x000fda0000f00577 */
[----:B------:R-:W-:Y:S05]  /*0950*/  @P0 BRA `(.L_x_7) ;  /* 0x0000000400000947 */ /* 0x000fea0003800000 */
[----:B------:R-:W-:Y:S02]  /*0960*/  ISETP.GE.AND P0, PT, R9, RZ, PT ;  /* 0x000000ff0900720c */ /* 0x000fe40003f06270 */
[----:B------:R-:W-:-:S11]  /*0970*/  ISETP.GE.AND P1, PT, R11, RZ, PT ;  /* 0x000000ff0b00720c */ /* 0x000fd60003f26270 */
[----:B------:R-:W-:Y:S02]  /*0980*/  @P0 IMAD.MOV.U32 R7, RZ, RZ, RZ ;  /* 0x000000ffff070224 */ /* 0x000fe400078e00ff */
[----:B------:R-:W-:Y:S01]  /*0990*/  @!P0 FFMA R5, R0, 1.84467440737095516160e+19, RZ ;  /* 0x5f80000000058823 */ /* 0x000fe200000000ff */
[----:B------:R-:W-:Y:S02]  /*09a0*/  @!P0 IMAD.MOV.U32 R7, RZ, RZ, -0x40 ;  /* 0xffffffc0ff078424 */ /* 0x000fe400078e00ff */
[----:B------:R-:W-:-:S03]  /*09b0*/  @!P1 FFMA R8, R3, 1.84467440737095516160e+19, RZ ;  /* 0x5f80000003089823 */ /* 0x000fc600000000ff */
[----:B------:R-:W-:-:S07]  /*09c0*/  @!P1 IADD3 R7, PT, PT, R7, 0x40, RZ ;  /* 0x0000004007079810 */ /* 0x000fce0007ffe0ff */
.L_x_3:
[----:B------:R-:W-:Y:S01]  /*09d0*/  LEA R3, R13, 0xc0800000, 0x17 ;  /* 0xc08000000d037811 */ /* 0x000fe200078eb8ff */
[----:B------:R-:W-:Y:S04]  /*09e0*/  BSSY.RECONVERGENT B2, `(.L_x_8) ;  /* 0x0000036000027945 */ /* 0x000fe80003800200 */
[----:B------:R-:W-:Y:S02]  /*09f0*/  IMAD.IADD R3, R8, 0x1, -R3 ;  /* 0x0000000108037824 */ /* 0x000fe400078e0a03 */
[----:B------:R-:W-:Y:S02]  /*0a00*/  VIADD R8, R10, 0xffffff81 ;  /* 0xffffff810a087836 */ /* 0x000fe40000000000 */
[----:B------:R-:W0:Y:S01]  /*0a10*/  MUFU.RCP R9, R3 ;  /* 0x0000000300097308 */ /* 0x000e220000001000 */
[----:B------:R-:W-:Y:S01]  /*0a20*/  FADD.FTZ R11, -R3, -RZ ;  /* 0x800000ff030b7221 */ /* 0x000fe20000010100 */
[C---:B------:R-:W-:Y:S01]  /*0a30*/  IMAD R0, R8.reuse, -0x800000, R5 ;  /* 0xff80000008007824 */ /* 0x040fe200078e0205 */
[----:B------:R-:W-:-:S04]  /*0a40*/  IADD3 R8, PT, PT, R8, 0x7f, -R13 ;  /* 0x0000007f08087810 */ /* 0x000fc80007ffe80d */
[----:B------:R-:W-:Y:S01]  /*0a50*/  IADD3 R8, PT, PT, R8, R7, RZ ;  /* 0x0000000708087210 */ /* 0x000fe20007ffe0ff */
[----:B0-----:R-:W-:-:S04]  /*0a60*/  FFMA R10, R9, R11, 1 ;  /* 0x3f800000090a7423 */ /* 0x001fc8000000000b */
[----:B------:R-:W-:-:S04]  /*0a70*/  FFMA R12, R9, R10, R9 ;  /* 0x0000000a090c7223 */ /* 0x000fc80000000009 */
[----:B------:R-:W-:-:S04]  /*0a80*/  FFMA R5, R0, R12, RZ ;  /* 0x0000000c00057223 */ /* 0x000fc800000000ff */
[----:B------:R-:W-:-:S04]  /*0a90*/  FFMA R10, R11, R5, R0 ;  /* 0x000000050b0a7223 */ /* 0x000fc80000000000 */
[----:B------:R-:W-:-:S04]  /*0aa0*/  FFMA R9, R12, R10, R5 ;  /* 0x0000000a0c097223 */ /* 0x000fc80000000005 */
[----:B------:R-:W-:-:S04]  /*0ab0*/  FFMA R10, R11, R9, R0 ;  /* 0x000000090b0a7223 */ /* 0x000fc80000000000 */
[----:B------:R-:W-:-:S05]  /*0ac0*/  FFMA R0, R12, R10, R9 ;  /* 0x0000000a0c007223 */ /* 0x000fca0000000009 */
[----:B------:R-:W-:-:S04]  /*0ad0*/  SHF.R.U32.HI R3, RZ, 0x17, R0 ;  /* 0x00000017ff037819 */ /* 0x000fc80000011600 */
[----:B------:R-:W-:-:S05]  /*0ae0*/  LOP3.LUT R3, R3, 0xff, RZ, 0xc0, !PT ;  /* 0x000000ff03037812 */ /* 0x000fca00078ec0ff */
[----:B------:R-:W-:-:S04]  /*0af0*/  IMAD.IADD R7, R3, 0x1, R8 ;  /* 0x0000000103077824 */ /* 0x000fc800078e0208 */
[----:B------:R-:W-:-:S05]  /*0b00*/  VIADD R3, R7, 0xffffffff ;  /* 0xffffffff07037836 */ /* 0x000fca0000000000 */
[----:B------:R-:W-:-:S13]  /*0b10*/  ISETP.GE.U32.AND P0, PT, R3, 0xfe, PT ;  /* 0x000000fe0300780c */ /* 0x000fda0003f06070 */
[----:B------:R-:W-:Y:S05]  /*0b20*/  @!P0 BRA `(.L_x_9) ;  /* 0x0000000000808947 */ /* 0x000fea0003800000 */
[----:B------:R-:W-:-:S13]  /*0b30*/  ISETP.GT.AND P0, PT, R7, 0xfe, PT ;  /* 0x000000fe0700780c */ /* 0x000fda0003f04270 */
[----:B------:R-:W-:Y:S05]  /*0b40*/  @P0 BRA `(.L_x_10) ;  /* 0x00000000006c0947 */ /* 0x000fea0003800000 */
[----:B------:R-:W-:-:S13]  /*0b50*/  ISETP.GE.AND P0, PT, R7, 0x1, PT ;  /* 0x000000010700780c */ /* 0x000fda0003f06270 */
[----:B------:R-:W-:Y:S05]  /*0b60*/  @P0 BRA `(.L_x_11) ;  /* 0x0000000000740947 */ /* 0x000fea0003800000 */
[----:B------:R-:W-:Y:S02]  /*0b70*/  ISETP.GE.AND P0, PT, R7, -0x18, PT ;  /* 0xffffffe80700780c */ /* 0x000fe40003f06270 */
[----:B------:R-:W-:-:S11]  /*0b80*/  LOP3.LUT R0, R0, 0x80000000, RZ, 0xc0, !PT ;  /* 0x8000000000007812 */ /* 0x000fd600078ec0ff */
[----:B------:R-:W-:Y:S05]  /*0b90*/  @!P0 BRA `(.L_x_11) ;  /* 0x0000000000688947 */ /* 0x000fea0003800000 */
[CCC-:B------:R-:W-:Y:S01]  /*0ba0*/  FFMA.RZ R3, R12.reuse, R10.reuse, R9.reuse ;  /* 0x0000000a0c037223 */ /* 0x1c0fe2000000c009 */
[CCC-:B------:R-:W-:Y:S01]  /*0bb0*/  FFMA.RM R8, R12.reuse, R10.reuse, R9.reuse ;  /* 0x0000000a0c087223 */ /* 0x1c0fe20000004009 */
[C---:B------:R-:W-:Y:S02]  /*0bc0*/  ISETP.NE.AND P2, PT, R7.reuse, RZ, PT ;  /* 0x000000ff0700720c */ /* 0x040fe40003f45270 */
[----:B------:R-:W-:Y:S02]  /*0bd0*/  ISETP.NE.AND P1, PT, R7, RZ, PT ;  /* 0x000000ff0700720c */ /* 0x000fe40003f25270 */
[----:B------:R-:W-:Y:S01]  /*0be0*/  LOP3.LUT R5, R3, 0x7fffff, RZ, 0xc0, !PT ;  /* 0x007fffff03057812 */ /* 0x000fe200078ec0ff */
[----:B------:R-:W-:Y:S01]  /*0bf0*/  FFMA.RP R3, R12, R10, R9 ;  /* 0x0000000a0c037223 */ /* 0x000fe20000008009 */
[----:B------:R-:W-:Y:S01]  /*0c00*/  IADD3 R10, PT, PT, R7, 0x20, RZ ;  /* 0x00000020070a7810 */ /* 0x000fe20007ffe0ff */
[----:B------:R-:W-:Y:S01]  /*0c10*/  IMAD.MOV R7, RZ, RZ, -R7 ;  /* 0x000000ffff077224 */ /* 0x000fe200078e0a07 */
[----:B------:R-:W-:-:S02]  /*0c20*/  LOP3.LUT R5, R5, 0x800000, RZ, 0xfc, !PT ;  /* 0x0080000005057812 */ /* 0x000fc400078efcff */
[----:B------:R-:W-:Y:S02]  /*0c30*/  FSETP.NEU.FTZ.AND P0, PT, R3, R8, PT ;  /* 0x000000080300720b */ /* 0x000fe40003f1d000 */
[----:B------:R-:W-:Y:S02]  /*0c40*/  SHF.L.U32 R10, R5, R10, RZ ;  /* 0x0000000a050a7219 */ /* 0x000fe400000006ff */
[----:B------:R-:W-:Y:S02]  /*0c50*/  SEL R8, R7, RZ, P2 ;  /* 0x000000ff07087207 */ /* 0x000fe40001000000 */
[----:B------:R-:W-:Y:S02]  /*0c60*/  ISETP.NE.AND P1, PT, R10, RZ, P1 ;  /* 0x000000ff0a00720c */ /* 0x000fe40000f25270 */
[----:B------:R-:W-:Y:S02]  /*0c70*/  SHF.R.U32.HI R8, RZ, R8, R5 ;  /* 0x00000008ff087219 */ /* 0x000fe40000011605 */
[----:B------:R-:W-:-:S02]  /*0c80*/  PLOP3.LUT P0, PT, P0, P1, PT, 0xf8, 0x8f ;  /* 0x00000000008f781c */ /* 0x000fc40000703f70 */
[----:B------:R-:W-:Y:S02]  /*0c90*/  SHF.R.U32.HI R10, RZ, 0x1, R8 ;  /* 0x00000001ff0a7819 */ /* 0x000fe40000011608 */
[----:B------:R-:W-:-:S04]  /*0ca0*/  SEL R3, RZ, 0x1, !P0 ;  /* 0x00000001ff037807 */ /* 0x000fc80004000000 */
[----:B------:R-:W-:-:S04]  /*0cb0*/  LOP3.LUT R3, R3, 0x1, R10, 0xf8, !PT ;  /* 0x0000000103037812 */ /* 0x000fc800078ef80a */
[----:B------:R-:W-:-:S05]  /*0cc0*/  LOP3.LUT R3, R3, R8, RZ, 0xc0, !PT ;  /* 0x0000000803037212 */ /* 0x000fca00078ec0ff */
[----:B------:R-:W-:-:S05]  /*0cd0*/  IMAD.IADD R3, R10, 0x1, R3 ;  /* 0x000000010a037824 */ /* 0x000fca00078e0203 */
[----:B------:R-:W-:Y:S01]  /*0ce0*/  LOP3.LUT R0, R3, R0, RZ, 0xfc, !PT ;  /* 0x0000000003007212 */ /* 0x000fe200078efcff */
[----:B------:R-:W-:Y:S06]  /*0cf0*/  BRA `(.L_x_11) ;  /* 0x0000000000107947 */ /* 0x000fec0003800000 */
.L_x_10:
[----:B------:R-:W-:-:S04]  /*0d00*/  LOP3.LUT R0, R0, 0x80000000, RZ, 0xc0, !PT ;  /* 0x8000000000007812 */ /* 0x000fc800078ec0ff */
[----:B------:R-:W-:Y:S01]  /*0d10*/  LOP3.LUT R0, R0, 0x7f800000, RZ, 0xfc, !PT ;  /* 0x7f80000000007812 */ /* 0x000fe200078efcff */
[----:B------:R-:W-:Y:S06]  /*0d20*/  BRA `(.L_x_11) ;  /* 0x0000000000047947 */ /* 0x000fec0003800000 */
.L_x_9:
[----:B------:R-:W-:-:S07]  /*0d30*/  LEA R0, R8, R0, 0x17 ;  /* 0x0000000008007211 */ /* 0x000fce00078eb8ff */
.L_x_11:
[----:B------:R-:W-:Y:S05]  /*0d40*/  BSYNC.RECONVERGENT B2 ;  /* 0x0000000000027941 */ /* 0x000fea0003800200 */
.L_x_8:
[----:B------:R-:W-:Y:S05]  /*0d50*/  BRA `(.L_x_12) ;  /* 0x0000000000207947 */ /* 0x000fea0003800000 */
.L_x_7:
[----:B------:R-:W-:-:S04]  /*0d60*/  LOP3.LUT R0, R8, 0x80000000, R5, 0x48, !PT ;  /* 0x8000000008007812 */ /* 0x000fc800078e4805 */
[----:B------:R-:W-:Y:S01]  /*0d70*/  LOP3.LUT R0, R0, 0x7f800000, RZ, 0xfc, !PT ;  /* 0x7f80000000007812 */ /* 0x000fe200078efcff */
[----:B------:R-:W-:Y:S06]  /*0d80*/  BRA `(.L_x_12) ;  /* 0x0000000000147947 */ /* 0x000fec0003800000 */
.L_x_6:
[----:B------:R-:W-:Y:S01]  /*0d90*/  LOP3.LUT R0, R8, 0x80000000, R5, 0x48, !PT ;  /* 0x8000000008007812 */ /* 0x000fe200078e4805 */
[----:B------:R-:W-:Y:S06]  /*0da0*/  BRA `(.L_x_12) ;  /* 0x00000000000c7947 */ /* 0x000fec0003800000 */
.L_x_5:
[----:B------:R-:W0:Y:S01]  /*0db0*/  MUFU.RSQ R0, -QNAN ;  /* 0xffc0000000007908 */ /* 0x000e220000001400 */
[----:B------:R-:W-:Y:S05]  /*0dc0*/  BRA `(.L_x_12) ;  /* 0x0000000000047947 */ /* 0x000fea0003800000 */
.L_x_4:
[----:B------:R-:W-:-:S07]  /*0dd0*/  FADD.FTZ R0, R0, R3 ;  /* 0x0000000300007221 */ /* 0x000fce0000010000 */
.L_x_12:
[----:B------:R-:W-:Y:S05]  /*0de0*/  BSYNC.RECONVERGENT B1 ;  /* 0x0000000000017941 */ /* 0x000fea0003800200 */
.L_x_2:
[----:B------:R-:W-:-:S04]  /*0df0*/  IMAD.MOV.U32 R7, RZ, RZ, 0x0 ;  /* 0x00000000ff077424 */ /* 0x000fc800078e00ff */
[----:B0-----:R-:W-:Y:S05]  /*0e00*/  RET.REL.NODEC R6 `(_Z13swiglu_kernelIfEvPT_PKS0_iii) ;  /* 0xfffffff0067c7950 */ /* 0x001fea0003c3ffff */
.L_x_13:
[----:B------:R-:W-:-:S00]  /*0e10*/  BRA `(.L_x_13) ;  /* 0xfffffffc00fc7947 */ /* 0x000fc0000383ffff */
[----:B------:R-:W-:-:S00]  /*0e20*/  NOP ;  /* 0x0000000000007918 */ /* 0x000fc00000000000 */
        /* <DEDUP_REMOVED lines=13> */
.L_x_48:


//--------------------- .text._Z13swiglu_kernelI13__nv_bfloat16EvPT_PKS1_iii --------------------------
	.section	.text._Z13swiglu_kernelI13__nv_bfloat16EvPT_PKS1_iii,"ax",@progbits
	.align	128
        .global         _Z13swiglu_kernelI13__nv_bfloat16EvPT_PKS1_iii
        .type           _Z13swiglu_kernelI13__nv_bfloat16EvPT_PKS1_iii,@function
        .size           _Z13swiglu_kernelI13__nv_bfloat16EvPT_PKS1_iii,(.L_x_49 - _Z13swiglu_kernelI13__nv_bfloat16EvPT_PKS1_iii)
        .other          _Z13swiglu_kernelI13__nv_bfloat16EvPT_PKS1_iii,@"STO_CUDA_ENTRY STV_DEFAULT"
_Z13swiglu_kernelI13__nv_bfloat16EvPT_PKS1_iii:
.text._Z13swiglu_kernelI13__nv_bfloat16EvPT_PKS1_iii:
        /* <DEDUP_REMOVED lines=30> */
[----:B------:R-:W-:Y:S01]  /*01e0*/  IMAD.MOV R6, RZ, RZ, -R12 ;  /* 0x000000ffff067224 */ /* 0x000fe200078e0a0c */
[----:B------:R-:W2:Y:S03]  /*01f0*/  I2F.RP R13, R4 ;  /* 0x00000004000d7306 */ /* 0x000ea60000209400 */
[----:B------:R-:W-:-:S05]  /*0200*/  IMAD R6, R11, R6, R8 ;  /* 0x000000060b067224 */ /* 0x000fca00078e0208 */
[----:B-1----:R-:W1:Y:S01]  /*0210*/  MUFU.RCP R10, R10 ;  /* 0x0000000a000a7308 */ /* 0x002e620000001000 */
[----:B------:R-:W-:-:S07]  /*0220*/  ISETP.GT.U32.AND P1, PT, R11, R6, PT ;  /* 0x000000060b00720c */ /* 0x000fce0003f24070 */
[----:B--2---:R-:W2:Y:S06]  /*0230*/  MUFU.RCP R13, R13 ;  /* 0x0000000d000d7308 */ /* 0x004eac0000001000 */
[----:B------:R-:W-:Y:S02]  /*0240*/  @!P1 IMAD.IADD R6, R6, 0x1, -R11 ;  /* 0x0000000106069824 */ /* 0x000fe400078e0a0b */
[----:B------:R-:W-:Y:S01]  /*0250*/  @!P1 VIADD R12, R12, 0x1 ;  /* 0x000000010c0c9836 */ /* 0x000fe20000000000 */
[----:B------:R-:W-:Y:S01]  /*0260*/  ISETP.NE.AND P1, PT, R5, RZ, PT ;  /* 0x000000ff0500720c */ /* 0x000fe20003f25270 */
[----:B-1----:R-:W-:Y:S01]  /*0270*/  VIADD R7, R10, 0xffffffe ;  /* 0x0ffffffe0a077836 */ /* 0x002fe20000000000 */
[----:B------:R-:W-:-:S02]  /*0280*/  ISETP.GE.U32.AND P0, PT, R6, R11, PT ;  /* 0x0000000b0600720c */ /* 0x000fc40003f06070 */
[----:B------:R-:W-:-:S03]  /*0290*/  LOP3.LUT R6, R2, R5, RZ, 0x3c, !PT ;  /* 0x0000000502067212 */ /* 0x000fc600078e3cff */
[----:B------:R-:W1:Y:S01]  /*02a0*/  F2I.FTZ.U32.TRUNC.NTZ R7, R7 ;  /* 0x0000000700077305 */ /* 0x000e62000021f000 */
[----:B------:R-:W-:Y:S01]  /*02b0*/  ISETP.GE.AND P2, PT, R6, RZ, PT ;  /* 0x000000ff0600720c */ /* 0x000fe20003f46270 */
[----:B------:R-:W-:Y:S01]  /*02c0*/  IMAD.MOV.U32 R6, RZ, RZ, RZ ;  /* 0x000000ffff067224 */ /* 0x000fe200078e00ff */
[----:B--2---:R-:W-:-:S05]  /*02d0*/  IADD3 R11, PT, PT, R13, 0xffffffe, RZ ;  /* 0x0ffffffe0d0b7810 */ /* 0x004fca0007ffe0ff */
[----:B------:R-:W-:Y:S01]  /*02e0*/  @P0 VIADD R12, R12, 0x1 ;  /* 0x000000010c0c0836 */ /* 0x000fe20000000000 */
[----:B------:R-:W2:Y:S05]  /*02f0*/  F2I.FTZ.U32.TRUNC.NTZ R11, R11 ;  /* 0x0000000b000b7305 */ /* 0x000eaa000021f000 */
[----:B------:R-:W-:Y:S01]  /*0300*/  @!P2 IADD3 R12, PT, PT, -R12, RZ, RZ ;  /* 0x000000ff0c0ca210 */ /* 0x000fe20007ffe1ff */
[----:B-1----:R-:W-:Y:S01]  /*0310*/  IMAD.MOV R13, RZ, RZ, -R7 ;  /* 0x000000ffff0d7224 */ /* 0x002fe200078e0a07 */
[----:B------:R-:W-:-:S03]  /*0320*/  @!P1 LOP3.LUT R12, RZ, R5, RZ, 0x33, !PT ;  /* 0x00000005ff0c9212 */ /* 0x000fc600078e33ff */
[----:B------:R-:W-:Y:S01]  /*0330*/  IMAD R13, R13, R0, RZ ;  /* 0x000000000d0d7224 */ /* 0x000fe200078e02ff */
[----:B------:R-:W-:Y:S02]  /*0340*/  IABS R10, R12 ;  /* 0x0000000c000a7213 */ /* 0x000fe40000000000 */
[C---:B------:R-:W-:Y:S01]  /*0350*/  ISETP.GE.AND P5, PT, R12.reuse, RZ, PT ;  /* 0x000000ff0c00720c */ /* 0x040fe20003fa6270 */
[----:B------:R-:W-:Y:S01]  /*0360*/  IMAD.HI.U32 R6, R7, R13, R6 ;  /* 0x0000000d07067227 */ /* 0x000fe200078e0006 */
[----:B------:R-:W-:-:S03]  /*0370*/  IADD3 R12, PT, PT, -R12, RZ, RZ ;  /* 0x000000ff0c0c7210 */ /* 0x000fc60007ffe1ff */
        /* <DEDUP_REMOVED lines=8> */
[----:B------:R-:W-:Y:S02]  /*0400*/  IMAD R7, R0, R6, R7 ;  /* 0x0000000600077224 */ /* 0x000fe400078e0207 */
[----:B------:R-:W-:-:S03]  /*0410*/  IMAD.HI.U32 R11, R11, R8, RZ ;  /* 0x000000080b0b7227 */ /* 0x000fc600078e00ff */
[----:B------:R-:W-:Y:S01]  /*0420*/  ISETP.GT.U32.AND P0, PT, R0, R7, PT ;  /* 0x000000070000720c */ /* 0x000fe20003f04070 */
[----:B------:R-:W-:-:S05]  /*0430*/  IMAD R13, R11, R13, R8 ;  /* 0x0000000d0b0d7224 */ /* 0x000fca00078e0208 */
[----:B------:R-:W-:-:S07]  /*0440*/  ISETP.GT.U32.AND P3, PT, R4, R13, PT ;  /* 0x0000000d0400720c */ /* 0x000fce0003f64070 */
[----:B------:R-:W-:-:S04]  /*0450*/  @!P0 IADD3 R7, PT, PT, R7, -R0, RZ ;  /* 0x8000000007078210 */ /* 0x000fc80007ffe0ff */
[----:B------:R-:W-:Y:S02]  /*0460*/  ISETP.GT.U32.AND P1, PT, R0, R7, PT ;  /* 0x000000070000720c */ /* 0x000fe40003f24070 */
[----:B------:R-:W-:Y:S02]  /*0470*/  @!P3 IMAD.IADD R13, R13, 0x1, -R4 ;  /* 0x000000010d0db824 */ /* 0x000fe400078e0a04 */
[----:B------:R-:W-:Y:S01]  /*0480*/  @!P3 VIADD R11, R11, 0x1 ;  /* 0x000000010b0bb836 */ /* 0x000fe20000000000 */
[----:B------:R-:W-:Y:S02]  /*0490*/  ISETP.NE.AND P3, PT, R3, RZ, PT ;  /* 0x000000ff0300720c */ /* 0x000fe40003f65270 */
[----:B------:R-:W-:Y:S02]  /*04a0*/  ISETP.GE.U32.AND P0, PT, R13, R4, PT ;  /* 0x000000040d00720c */ /* 0x000fe40003f06070 */
[----:B------:R-:W-:-:S04]  /*04b0*/  LOP3.LUT R4, R2, R9, RZ, 0x3c, !PT ;  /* 0x0000000902047212 */ /* 0x000fc800078e3cff */
[----:B------:R-:W-:Y:S01]  /*04c0*/  ISETP.GE.AND P2, PT, R4, RZ, PT ;  /* 0x000000ff0400720c */ /* 0x000fe20003f46270 */
[----:B------:R-:W-:-:S05]  /*04d0*/  @!P1 IMAD.IADD R7, R7, 0x1, -R0 ;  /* 0x0000000107079824 */ /* 0x000fca00078e0a00 */
[----:B------:R-:W-:Y:S01]  /*04e0*/  MOV R0, R7 ;  /* 0x0000000700007202 */ /* 0x000fe20000000f00 */
[----:B------:R-:W-:Y:S01]  /*04f0*/  @P0 VIADD R11, R11, 0x1 ;  /* 0x000000010b0b0836 */ /* 0x000fe20000000000 */
[----:B------:R-:W1:Y:S03]  /*0500*/  LDC.64 R6, c[0x0][0x388] ;  /* 0x0000e200ff067b82 */ /* 0x000e660000000a00 */
[----:B------:R-:W-:Y:S01]  /*0510*/  @!P5 IMAD.MOV R0, RZ, RZ, -R0 ;  /* 0x000000ffff00d224 */ /* 0x000fe200078e0a00 */
[----:B------:R-:W-:Y:S01]  /*0520*/  @!P3 LOP3.LUT R0, RZ, R3, RZ, 0x33, !PT ;  /* 0x00000003ff00b212 */ /* 0x000fe200078e33ff */
[----:B------:R-:W-:Y:S01]  /*0530*/  @!P2 IMAD.MOV R11, RZ, RZ, -R11 ;  /* 0x000000ffff0ba224 */ /* 0x000fe200078e0a0b */
[----:B------:R-:W-:-:S05]  /*0540*/  @!P4 LOP3.LUT R11, RZ, R9, RZ, 0x33, !PT ;  /* 0x00000009ff0bc212 */ /* 0x000fca00078e33ff */
[----:B------:R-:W-:Y:S02]  /*0550*/  IMAD R0, R11, R3, R0 ;  /* 0x000000030b007224 */ /* 0x000fe400078e0200 */
[----:B------:R-:W-:Y:S02]  /*0560*/  IMAD R3, R5, R12, R2 ;  /* 0x0000000c05037224 */ /* 0x000fe400078e0202 */
[----:B------:R-:W-:-:S04]  /*0570*/  IMAD R0, R0, R5, RZ ;  /* 0x0000000500007224 */ /* 0x000fc800078e02ff */
[----:B------:R-:W-:-:S04]  /*0580*/  IMAD R3, R0, 0x2, R3 ;  /* 0x0000000200037824 */ /* 0x000fc800078e0203 */
[----:B-1----:R-:W-:-:S05]  /*0590*/  IMAD.WIDE R6, R3, 0x2, R6 ;  /* 0x0000000203067825 */ /* 0x002fca00078e0206 */
[----:B0-----:R-:W2:Y:S01]  /*05a0*/  LDG.E.U16.CONSTANT R0, desc[UR4][R6.64] ;  /* 0x0000000406007981 */ /* 0x001ea2000c1e9500 */
[----:B------:R-:W-:-:S06]  /*05b0*/  IMAD.WIDE R4, R5, 0x2, R6 ;  /* 0x0000000205047825 */ /* 0x000fcc00078e0206 */
[----:B------:R-:W3:Y:S01]  /*05c0*/  LDG.E.U16.CONSTANT R4, desc[UR4][R4.64] ;  /* 0x0000000404047981 */ /* 0x000ee2000c1e9500 */
[----:B------:R-:W-:Y:S01]  /*05d0*/  IMAD.MOV.U32 R3, RZ, RZ, 0x3bbb989d ;  /* 0x3bbb989dff037424 */ /* 0x000fe200078e00ff */
[----:B------:R-:W-:Y:S01]  /*05e0*/  BSSY.RECONVERGENT B0, `(.L_x_14) ;  /* 0x0000017000007945 */ /* 0x000fe20003800200 */
[----:B------:R-:W-:Y:S01]  /*05f0*/  IMAD.MOV.U32 R8, RZ, RZ, 0x437c0000 ;  /* 0x437c0000ff087424 */ /* 0x000fe200078e00ff */
[----:B--2---:R-:W-:-:S05]  /*0600*/  SHF.L.U32 R0, R0, 0x10, RZ ;  /* 0x0000001000007819 */ /* 0x004fca00000006ff */
[----:B------:R-:W-:Y:S01]  /*0610*/  FFMA.SAT R3, R0, -R3, 0.5 ;  /* 0x3f00000000037423 */ /* 0x000fe20000002803 */
[----:B---3--:R-:W-:-:S03]  /*0620*/  SHF.L.U32 R4, R4, 0x10, RZ ;  /* 0x0000001004047819 */ /* 0x008fc600000006ff */
[----:B------:R-:W-:-:S04]  /*0630*/  FFMA.RM R3, R3, R8, 12582913 ;  /* 0x4b40000103037423 */ /* 0x000fc80000004008 */
[C---:B------:R-:W-:Y:S01]  /*0640*/  FADD R9, R3.reuse, -12583039 ;  /* 0xcb40007f03097421 */ /* 0x040fe20000000000 */
[----:B------:R-:W-:-:S03]  /*0650*/  IMAD.SHL.U32 R3, R3, 0x800000, RZ ;  /* 0x0080000003037824 */ /* 0x000fc600078e00ff */
[----:B------:R-:W-:-:S04]  /*0660*/  FFMA R9, R0, -1.4426950216293334961, -R9 ;  /* 0xbfb8aa3b00097823 */ /* 0x000fc80000000809 */
[----:B------:R-:W-:-:S04]  /*0670*/  FFMA R9, R0, -1.925963033500011079e-08, R9 ;  /* 0xb2a5706000097823 */ /* 0x000fc80000000009 */
[----:B------:R-:W0:Y:S02]  /*0680*/  MUFU.EX2 R6, R9 ;  /* 0x0000000900067308 */ /* 0x000e240000000800 */
[----:B0-----:R-:W-:-:S06]  /*0690*/  FFMA R8, R3, R6, 1 ;  /* 0x3f80000003087423 */ /* 0x001fcc0000000006 */
[----:B------:R-:W0:Y:S08]  /*06a0*/  MUFU.RCP R3, R8 ;  /* 0x0000000800037308 */ /* 0x000e300000001000 */
[----:B------:R-:W1:Y:S01]  /*06b0*/  FCHK P0, R0, R8 ;  /* 0x0000000800007302 */ /* 0x000e620000000000 */
[----:B0-----:R-:W-:-:S04]  /*06c0*/  FFMA R6, -R8, R3, 1 ;  /* 0x3f80000008067423 */ /* 0x001fc80000000103 */
[----:B------:R-:W-:-:S04]  /*06d0*/  FFMA R3, R3, R6, R3 ;  /* 0x0000000603037223 */ /* 0x000fc80000000003 */
[----:B------:R-:W-:-:S04]  /*06e0*/  FFMA R6, R0, R3, RZ ;  /* 0x0000000300067223 */ /* 0x000fc800000000ff */
[----:B------:R-:W-:-:S04]  /*06f0*/  FFMA R5, -R8, R6, R0 ;  /* 0x0000000608057223 */ /* 0x000fc80000000100 */
[----:B------:R-:W-:Y:S01]  /*0700*/  FFMA R3, R3, R5, R6 ;  /* 0x0000000503037223 */ /* 0x000fe20000000006 */
[----:B-1----:R-:W-:Y:S06]  /*0710*/  @!P0 BRA `(.L_x_15) ;  /* 0x00000000000c8947 */ /* 0x002fec0003800000 */
[----:B------:R-:W-:-:S07]  /*0720*/  MOV R6, 0x740 ;  /* 0x0000074000067802 */ /* 0x000fce0000000f00 */
[----:B------:R-:W-:Y:S05]  /*0730*/  CALL.REL.NOINC `($__internal_1_$__cuda_sm3x_div_rn_noftz_f32_slowpath) ;  /* 0x0000000000207944 */ /* 0x000fea0003c00000 */
[----:B------:R-:W-:-:S07]  /*0740*/  IMAD.MOV.U32 R3, RZ, RZ, R0 ;  /* 0x000000ffff037224 */ /* 0x000fce00078e0000 */
.L_x_15:
[----:B------:R-:W-:Y:S05]  /*0750*/  BSYNC.RECONVERGENT B0 ;  /* 0x0000000000007941 */ /* 0x000fea0003800200 */
.L_x_14:
[----:B------:R-:W0:Y:S01]  /*0760*/  LDC.64 R6, c[0x0][0x380] ;  /* 0x0000e000ff067b82 */ /* 0x000e220000000a00 */
[----:B------:R-:W-:-:S05]  /*0770*/  FMUL R3, R4, R3 ;  /* 0x0000000304037220 */ /* 0x000fca0000400000 */
[----:B------:R-:W-:Y:S01]  /*0780*/  F2FP.BF16.F32.PACK_AB R0, RZ, R3 ;  /* 0x00000003ff00723e */ /* 0x000fe200000010ff */
[----:B0-----:R-:W-:-:S05]  /*0790*/  IMAD.WIDE R2, R2, 0x2, R6 ;  /* 0x0000000202027825 */ /* 0x001fca00078e0206 */
[----:B------:R-:W-:Y:S01]  /*07a0*/  STG.E.U16 desc[UR4][R2.64], R0 ;  /* 0x0000000002007986 */ /* 0x000fe2000c101504 */
[----:B------:R-:W-:Y:S05]  /*07b0*/  EXIT ;  /* 0x000000000000794d */ /* 0x000fea0003800000 */
        .weak           $__internal_1_$__cuda_sm3x_div_rn_noftz_f32_slowpath
        .type           $__internal_1_$__cuda_sm3x_div_rn_noftz_f32_slowpath,@function
        .size           $__internal_1_$__cuda_sm3x_div_rn_noftz_f32_slowpath,(.L_x_49 - $__internal_1_$__cuda_sm3x_div_rn_noftz_f32_slowpath)
$__internal_1_$__cuda_sm3x_div_rn_noftz_f32_slowpath:
        /* <DEDUP_REMOVED lines=36> */
.L_x_17:
        /* <DEDUP_REMOVED lines=51> */
.L_x_24:
[----:B------:R-:W-:-:S04]  /*0d30*/  LOP3.LUT R0, R0, 0x80000000, RZ, 0xc0, !PT ;  /* 0x8000000000007812 */ /* 0x000fc800078ec0ff */
[----:B------:R-:W-:Y:S01]  /*0d40*/  LOP3.LUT R0, R0, 0x7f800000, RZ, 0xfc, !PT ;  /* 0x7f80000000007812 */ /* 0x000fe200078efcff */
[----:B------:R-:W-:Y:S06]  /*0d50*/  BRA `(.L_x_25) ;  /* 0x0000000000047947 */ /* 0x000fec0003800000 */
.L_x_23:
[----:B------:R-:W-:-:S07]  /*0d60*/  LEA R0, R8, R0, 0x17 ;  /* 0x0000000008007211 */ /* 0x000fce00078eb8ff */
.L_x_25:
[----:B------:R-:W-:Y:S05]  /*0d70*/  BSYNC.RECONVERGENT B2 ;  /* 0x0000000000027941 */ /* 0x000fea0003800200 */
.L_x_22:
[----:B------:R-:W-:Y:S05]  /*0d80*/  BRA `(.L_x_26) ;  /* 0x0000000000207947 */ /* 0x000fea0003800000 */
.L_x_21:
[----:B------:R-:W-:-:S04]  /*0d90*/  LOP3.LUT R0, R8, 0x80000000, R5, 0x48, !PT ;  /* 0x8000000008007812 */ /* 0x000fc800078e4805 */
[----:B------:R-:W-:Y:S01]  /*0da0*/  LOP3.LUT R0, R0, 0x7f800000, RZ, 0xfc, !PT ;  /* 0x7f80000000007812 */ /* 0x000fe200078efcff */
[----:B------:R-:W-:Y:S06]  /*0db0*/  BRA `(.L_x_26) ;  /* 0x0000000000147947 */ /* 0x000fec0003800000 */
.L_x_20:
[----:B------:R-:W-:Y:S01]  /*0dc0*/  LOP3.LUT R0, R8, 0x80000000, R5, 0x48, !PT ;  /* 0x8000000008007812 */ /* 0x000fe200078e4805 */
[----:B------:R-:W-:Y:S06]  /*0dd0*/  BRA `(.L_x_26) ;  /* 0x00000000000c7947 */ /* 0x000fec0003800000 */
.L_x_19:
[----:B------:R-:W0:Y:S01]  /*0de0*/  MUFU.RSQ R0, -QNAN ;  /* 0xffc0000000007908 */ /* 0x000e220000001400 */
[----:B------:R-:W-:Y:S05]  /*0df0*/  BRA `(.L_x_26) ;  /* 0x0000000000047947 */ /* 0x000fea0003800000 */
.L_x_18:
[----:B------:R-:W-:-:S07]  /*0e00*/  FADD.FTZ R0, R0, R3 ;  /* 0x0000000300007221 */ /* 0x000fce0000010000 */
.L_x_26:
[----:B------:R-:W-:Y:S05]  /*0e10*/  BSYNC.RECONVERGENT B1 ;  /* 0x0000000000017941 */ /* 0x000fea0003800200 */
.L_x_16:
[----:B------:R-:W-:-:S04]  /*0e20*/  IMAD.MOV.U32 R7, RZ, RZ, 0x0 ;  /* 0x00000000ff077424 */ /* 0x000fc800078e00ff */
[----:B0-----:R-:W-:Y:S05]  /*0e30*/  RET.REL.NODEC R6 `(_Z13swiglu_kernelI13__nv_bfloat16EvPT_PKS1_iii) ;  /* 0xfffffff006707950 */ /* 0x001fea0003c3ffff */
.L_x_27:
        /* <DEDUP_REMOVED lines=12> */
.L_x_49:


//--------------------- .text._Z13swiglu_kernelI6__halfEvPT_PKS1_iii --------------------------
	.section	.text._Z13swiglu_kernelI6__halfEvPT_PKS1_iii,"ax",@progbits
	.align	128
        .global         _Z13swiglu_kernelI6__halfEvPT_PKS1_iii
        .type           _Z13swiglu_kernelI6__halfEvPT_PKS1_iii,@function
        .size           _Z13swiglu_kernelI6__halfEvPT_PKS1_iii,(.L_x_50 - _Z13swiglu_kernelI6__halfEvPT_PKS1_iii)
        .other          _Z13swiglu_kernelI6__halfEvPT_PKS1_iii,@"STO_CUDA_ENTRY STV_DEFAULT"
_Z13swiglu_kernelI6__halfEvPT_PKS1_iii:
.text._Z13swiglu_kernelI6__halfEvPT_PKS1_iii:
        /* <DEDUP_REMOVED lines=53> */
[----:B------:R-:W-:Y:S01]  /*0350*/  ISETP.GE.AND P5, PT, R12, RZ, PT ;  /* 0x000000ff0c00720c */ /* 0x000fe20003fa6270 */
[----:B------:R-:W-:-:S04]  /*0360*/  IMAD.HI.U32 R6, R7, R13, R6 ;  /* 0x0000000d07067227 */ /* 0x000fc800078e0006 */
        /* <DEDUP_REMOVED lines=11> */
[----:B------:R-:W-:Y:S02]  /*0420*/  IMAD R13, R11, R13, R8 ;  /* 0x0000000d0b0d7224 */ /* 0x000fe400078e0208 */
[----:B------:R-:W-:-:S03]  /*0430*/  IMAD.MOV R12, RZ, RZ, -R12 ;  /* 0x000000ffff0c7224 */ /* 0x000fc600078e0a0c */
[----:B------:R-:W-:-:S07]  /*0440*/  ISETP.GT.U32.AND P3, PT, R4, R13, PT ;  /* 0x0000000d0400720c */ /* 0x000fce0003f64070 */
[----:B------:R-:W-:-:S05]  /*0450*/  @!P0 IMAD.IADD R7, R7, 0x1, -R0 ;  /* 0x0000000107078824 */ /* 0x000fca00078e0a00 */
[----:B------:R-:W-:Y:S01]  /*0460*/  ISETP.GT.U32.AND P1, PT, R0, R7, PT ;  /* 0x000000070000720c */ /* 0x000fe20003f24070 */
[----:B------:R-:W-:Y:S01]  /*0470*/  @!P3 VIADD R11, R11, 0x1 ;  /* 0x000000010b0bb836 */ /* 0x000fe20000000000 */
[-C--:B------:R-:W-:Y:S02]  /*0480*/  @!P3 IADD3 R13, PT, PT, R13, -R4.reuse, RZ ;  /* 0x800000040d0db210 */ /* 0x080fe40007ffe0ff */
[----:B------:R-:W-:Y:S02]  /*0490*/  ISETP.NE.AND P3, PT, R3, RZ, PT ;  /* 0x000000ff0300720c */ /* 0x000fe40003f65270 */
[----:B------:R-:W-:Y:S02]  /*04a0*/  ISETP.GE.U32.AND P0, PT, R13, R4, PT ;  /* 0x000000040d00720c */ /* 0x000fe40003f06070 */
[----:B------:R-:W-:-:S04]  /*04b0*/  LOP3.LUT R4, R2, R9, RZ, 0x3c, !PT ;  /* 0x0000000902047212 */ /* 0x000fc800078e3cff */
[----:B------:R-:W-:Y:S01]  /*04c0*/  ISETP.GE.AND P2, PT, R4, RZ, PT ;  /* 0x000000ff0400720c */ /* 0x000fe20003f46270 */
[----:B------:R-:W-:-:S04]  /*04d0*/  @!P1 IMAD.IADD R7, R7, 0x1, -R0 ;  /* 0x0000000107079824 */ /* 0x000fc800078e0a00 */
[----:B------:R-:W-:Y:S02]  /*04e0*/  IMAD.MOV.U32 R0, RZ, RZ, R7 ;  /* 0x000000ffff007224 */ /* 0x000fe400078e0007 */
[----:B------:R-:W-:Y:S01]  /*04f0*/  @P0 IADD3 R11, PT, PT, R11, 0x1, RZ ;  /* 0x000000010b0b0810 */ /* 0x000fe20007ffe0ff */
[----:B------:R-:W1:Y:S01]  /*0500*/  LDC.64 R6, c[0x0][0x388] ;  /* 0x0000e200ff067b82 */ /* 0x000e620000000a00 */
[----:B------:R-:W-:Y:S01]  /*0510*/  @!P5 IMAD.MOV R0, RZ, RZ, -R0 ;  /* 0x000000ffff00d224 */ /* 0x000fe200078e0a00 */
[----:B------:R-:W-:-:S03]  /*0520*/  @!P3 LOP3.LUT R0, RZ, R3, RZ, 0x33, !PT ;  /* 0x00000003ff00b212 */ /* 0x000fc600078e33ff */
[----:B------:R-:W-:Y:S02]  /*0530*/  @!P2 IADD3 R11, PT, PT, -R11, RZ, RZ ;  /* 0x000000ff0b0ba210 */ /* 0x000fe40007ffe1ff */
[----:B------:R-:W-:-:S05]  /*0540*/  @!P4 LOP3.LUT R11, RZ, R9, RZ, 0x33, !PT ;  /* 0x00000009ff0bc212 */ /* 0x000fca00078e33ff */
[----:B------:R-:W-:Y:S02]  /*0550*/  IMAD R0, R11, R3, R0 ;  /* 0x000000030b007224 */ /* 0x000fe400078e0200 */
[----:B------:R-:W-:Y:S02]  /*0560*/  IMAD R3, R5, R12, R2 ;  /* 0x0000000c05037224 */ /* 0x000fe400078e0202 */
[----:B------:R-:W-:-:S05]  /*0570*/  IMAD R0, R0, R5, RZ ;  /* 0x0000000500007224 */ /* 0x000fca00078e02ff */
[----:B------:R-:W-:-:S05]  /*0580*/  LEA R3, R0, R3, 0x1 ;  /* 0x0000000300037211 */ /* 0x000fca00078e08ff */
[----:B-1----:R-:W-:-:S05]  /*0590*/  IMAD.WIDE R6, R3, 0x2, R6 ;  /* 0x0000000203067825 */ /* 0x002fca00078e0206 */
[----:B0-----:R-:W2:Y:S01]  /*05a0*/  LDG.E.U16.CONSTANT R0, desc[UR4][R6.64] ;  /* 0x0000000406007981 */ /* 0x001ea2000c1e9500 */
[----:B------:R-:W-:-:S06]  /*05b0*/  IMAD.WIDE R4, R5, 0x2, R6 ;  /* 0x0000000205047825 */ /* 0x000fcc00078e0206 */
[----:B------:R-:W3:Y:S01]  /*05c0*/  LDG.E.U16.CONSTANT R4, desc[UR4][R4.64] ;  /* 0x0000000404047981 */ /* 0x000ee2000c1e9500 */
[----:B------:R-:W-:Y:S01]  /*05d0*/  IMAD.MOV.U32 R3, RZ, RZ, 0x3bbb989d ;  /* 0x3bbb989dff037424 */ /* 0x000fe200078e00ff */
[----:B------:R-:W-:Y:S01]  /*05e0*/  BSSY.RECONVERGENT B0, `(.L_x_28) ;  /* 0x0000017000007945 */ /* 0x000fe20003800200 */
[----:B------:R-:W-:Y:S02]  /*05f0*/  IMAD.MOV.U32 R8, RZ, RZ, 0x437c0000 ;  /* 0x437c0000ff087424 */ /* 0x000fe400078e00ff */
[----:B--2---:R-:W-:-:S05]  /*0600*/  HADD2.F32 R0, -RZ, R0.H0_H0 ;  /* 0x20000000ff007230 */ /* 0x004fca0000004100 */
[----:B------:R-:W-:Y:S01]  /*0610*/  FFMA.SAT R3, R0, -R3, 0.5 ;  /* 0x3f00000000037423 */ /* 0x000fe20000002803 */
[----:B---3--:R-:W-:-:S03]  /*0620*/  HADD2.F32 R4, -RZ, R4.H0_H0 ;  /* 0x20000004ff047230 */ /* 0x008fc60000004100 */
[----:B------:R-:W-:-:S04]  /*0630*/  FFMA.RM R3, R3, R8, 12582913 ;  /* 0x4b40000103037423 */ /* 0x000fc80000004008 */
[C---:B------:R-:W-:Y:S01]  /*0640*/  FADD R9, R3.reuse, -12583039 ;  /* 0xcb40007f03097421 */ /* 0x040fe20000000000 */
[----:B------:R-:W-:-:S03]  /*0650*/  SHF.L.U32 R3, R3, 0x17, RZ ;  /* 0x0000001703037819 */ /* 0x000fc600000006ff */
        /* <DEDUP_REMOVED lines=13> */
[----:B------:R-:W-:Y:S05]  /*0730*/  CALL.REL.NOINC `($__internal_2_$__cuda_sm3x_div_rn_noftz_f32_slowpath) ;  /* 0x0000000000207944 */ /* 0x000fea0003c00000 */
[----:B------:R-:W-:-:S07]  /*0740*/  IMAD.MOV.U32 R3, RZ, RZ, R0 ;  /* 0x000000ffff037224 */ /* 0x000fce00078e0000 */
.L_x_29:
[----:B------:R-:W-:Y:S05]  /*0750*/  BSYNC.RECONVERGENT B0 ;  /* 0x0000000000007941 */ /* 0x000fea0003800200 */
.L_x_28:
[----:B------:R-:W0:Y:S01]  /*0760*/  LDC.64 R6, c[0x0][0x380] ;  /* 0x0000e000ff067b82 */ /* 0x000e220000000a00 */
[----:B------:R-:W-:-:S05]  /*0770*/  FMUL R3, R4, R3 ;  /* 0x0000000304037220 */ /* 0x000fca0000400000 */
[----:B------:R-:W-:Y:S01]  /*0780*/  F2FP.F16.F32.PACK_AB R0, RZ, R3 ;  /* 0x00000003ff00723e */ /* 0x000fe200000000ff */
[----:B0-----:R-:W-:-:S05]  /*0790*/  IMAD.WIDE R2, R2, 0x2, R6 ;  /* 0x0000000202027825 */ /* 0x001fca00078e0206 */
[----:B------:R-:W-:Y:S01]  /*07a0*/  STG.E.U16 desc[UR4][R2.64], R0 ;  /* 0x0000000002007986 */ /* 0x000fe2000c101504 */
[----:B------:R-:W-:Y:S05]  /*07b0*/  EXIT ;  /* 0x000000000000794d */ /* 0x000fea0003800000 */
        .weak           $__internal_2_$__cuda_sm3x_div_rn_noftz_f32_slowpath
        .type           $__internal_2_$__cuda_sm3x_div_rn_noftz_f32_slowpath,@function
        .size           $__internal_2_$__cuda_sm3x_div_rn_noftz_f32_slowpath,(.L_x_50 - $__internal_2_$__cuda_sm3x_div_rn_noftz_f32_slowpath)
$__internal_2_$__cuda_sm3x_div_rn_noftz_f32_slowpath:
        /* <DEDUP_REMOVED lines=36> */
.L_x_31:
        /* <DEDUP_REMOVED lines=51> */
.L_x_38:
[----:B------:R-:W-:-:S04]  /*0d30*/  LOP3.LUT R0, R0, 0x80000000, RZ, 0xc0, !PT ;  /* 0x8000000000007812 */ /* 0x000fc800078ec0ff */
[----:B------:R-:W-:Y:S01]  /*0d40*/  LOP3.LUT R0, R0, 0x7f800000, RZ, 0xfc, !PT ;  /* 0x7f80000000007812 */ /* 0x000fe200078efcff */
[----:B------:R-:W-:Y:S06]  /*0d50*/  BRA `(.L_x_39) ;  /* 0x0000000000047947 */ /* 0x000fec0003800000 */
.L_x_37:
[----:B------:R-:W-:-:S07]  /*0d60*/  LEA R0, R8, R0, 0x17 ;  /* 0x0000000008007211 */ /* 0x000fce00078eb8ff */
.L_x_39:
[----:B------:R-:W-:Y:S05]  /*0d70*/  BSYNC.RECONVERGENT B2 ;  /* 0x0000000000027941 */ /* 0x000fea0003800200 */
.L_x_36:
[----:B------:R-:W-:Y:S05]  /*0d80*/  BRA `(.L_x_40) ;  /* 0x0000000000207947 */ /* 0x000fea0003800000 */
.L_x_35:
[----:B------:R-:W-:-:S04]  /*0d90*/  LOP3.LUT R0, R8, 0x80000000, R5, 0x48, !PT ;  /* 0x8000000008007812 */ /* 0x000fc800078e4805 */
[----:B------:R-:W-:Y:S01]  /*0da0*/  LOP3.LUT R0, R0, 0x7f800000, RZ, 0xfc, !PT ;  /* 0x7f80000000007812 */ /* 0x000fe200078efcff */
[----:B------:R-:W-:Y:S06]  /*0db0*/  BRA `(.L_x_40) ;  /* 0x0000000000147947 */ /* 0x000fec0003800000 */
.L_x_34:
[----:B------:R-:W-:Y:S01]  /*0dc0*/  LOP3.LUT R0, R8, 0x80000000, R5, 0x48, !PT ;  /* 0x8000000008007812 */ /* 0x000fe200078e4805 */
[----:B------:R-:W-:Y:S06]  /*0dd0*/  BRA `(.L_x_40) ;  /* 0x00000000000c7947 */ /* 0x000fec0003800000 */
.L_x_33:
[----:B------:R-:W0:Y:S01]  /*0de0*/  MUFU.RSQ R0, -QNAN ;  /* 0xffc0000000007908 */ /* 0x000e220000001400 */
[----:B------:R-:W-:Y:S05]  /*0df0*/  BRA `(.L_x_40) ;  /* 0x0000000000047947 */ /* 0x000fea0003800000 */
.L_x_32:
[----:B------:R-:W-:-:S07]  /*0e00*/  FADD.FTZ R0, R0, R3 ;  /* 0x0000000300007221 */ /* 0x000fce0000010000 */
.L_x_40:
[----:B------:R-:W-:Y:S05]  /*0e10*/  BSYNC.RECONVERGENT B1 ;  /* 0x0000000000017941 */ /* 0x000fea0003800200 */
.L_x_30:
[----:B------:R-:W-:-:S04]  /*0e20*/  IMAD.MOV.U32 R7, RZ, RZ, 0x0 ;  /* 0x00000000ff077424 */ /* 0x000fc800078e00ff */
[----:B0-----:R-:W-:Y:S05]  /*0e30*/  RET.REL.NODEC R6 `(_Z13swiglu_kernelI6__halfEvPT_PKS1_iii) ;  /* 0xfffffff006707950 */ /* 0x001fea0003c3ffff */
.L_x_41:
        /* <DEDUP_REMOVED lines=12> */
.L_x_50:


//--------------------- .text._Z18geglu_exact_kernelIfEvPT_PKS0_iii --------------------------
	.section	.text._Z18geglu_exact_kernelIfEvPT_PKS0_iii,"ax",@progbits
	.align	128
        .global         _Z18geglu_exact_kernelIfEvPT_PKS0_iii
        .type           _Z18geglu_exact_kernelIfEvPT_PKS0_iii,@function
        .size           _Z18geglu_exact_kernelIfEvPT_PKS0_iii,(.L_x_54 - _Z18geglu_exact_kernelIfEvPT_PKS0_iii)
        .other          _Z18geglu_exact_kernelIfEvPT_PKS0_iii,@"STO_CUDA_ENTRY STV_DEFAULT"
_Z18geglu_exact_kernelIfEvPT_PKS0_iii:
.text._Z18geglu_exact_kernelIfEvPT_PKS0_iii:
        /* <DEDUP_REMOVED lines=20> */
[----:B-1----:R-:W-:Y:S02]  /*0140*/  IADD3 R6, PT, PT, R4, 0xffffffe, RZ ;  /* 0x0ffffffe04067810 */ /* 0x002fe40007ffe0ff */
[----:B------:R-:W-:-:S04]  /*0150*/  IABS R4, R9 ;  /* 0x0000000900047213 */ /* 0x000fc80000000000 */
[----:B------:R1:W2:Y:S02]  /*0160*/  F2I.FTZ.U32.TRUNC.NTZ R7, R6 ;  /* 0x0000000600077305 */ /* 0x0002a4000021f000 */
[----:B-1----:R-:W-:Y:S01]  /*0170*/  HFMA2 R6, -RZ, RZ, 0, 0 ;  /* 0x00000000ff067431 */ /* 0x002fe200000001ff */
[----:B--2---:R-:W-:-:S05]  /*0180*/  IADD3 R2, PT, PT, RZ, -R7, RZ ;  /* 0x80000007ff027210 */ /* 0x004fca0007ffe0ff */
        /* <DEDUP_REMOVED lines=13> */
[----:B-1----:R-:W-:Y:S02]  /*0260*/  IADD3 R7, PT, PT, R10, 0xffffffe, RZ ;  /* 0x0ffffffe0a077810 */ /* 0x002fe40007ffe0ff */
[----:B------:R-:W-:-:S02]  /*0270*/  ISETP.GE.U32.AND P0, PT, R6, R11, PT ;  /* 0x0000000b0600720c */ /* 0x000fc40003f06070 */
[----:B------:R-:W-:Y:S02]  /*0280*/  LOP3.LUT R6, R0, R5, RZ, 0x3c, !PT ;  /* 0x0000000500067212 */ /* 0x000fe400078e3cff */
[----:B------:R-:W1:Y:S01]  /*0290*/  F2I.FTZ.U32.TRUNC.NTZ R7, R7 ;  /* 0x0000000700077305 */ /* 0x000e62000021f000 */
[----:B------:R-:W-:Y:S02]  /*02a0*/  ISETP.NE.AND P1, PT, R5, RZ, PT ;  /* 0x000000ff0500720c */ /* 0x000fe40003f25270 */
[----:B------:R-:W-:Y:S02]  /*02b0*/  ISETP.GE.AND P2, PT, R6, RZ, PT ;  /* 0x000000ff0600720c */ /* 0x000fe40003f46270 */
[----:B--2---:R-:W-:Y:S02]  /*02c0*/  IADD3 R11, PT, PT, R13, 0xffffffe, RZ ;  /* 0x0ffffffe0d0b7810 */ /* 0x004fe40007ffe0ff */
[----:B------:R-:W-:Y:S02]  /*02d0*/  MOV R6, RZ ;  /* 0x000000ff00067202 */ /* 0x000fe40000000f00 */
[----:B------:R-:W-:-:S02]  /*02e0*/  @P0 IADD3 R12, PT, PT, R12, 0x1, RZ ;  /* 0x000000010c0c0810 */ /* 0x000fc40007ffe0ff */
[----:B------:R-:W2:Y:S01]  /*02f0*/  F2I.FTZ.U32.TRUNC.NTZ R11, R11 ;  /* 0x0000000b000b7305 */ /* 0x000ea2000021f000 */
[----:B-1----:R-:W-:-:S04]  /*0300*/  IMAD.MOV R13, RZ, RZ, -R7 ;  /* 0x000000ffff0d7224 */ /* 0x002fc800078e0a07 */
[----:B------:R-:W-:Y:S02]  /*0310*/  @!P2 IADD3 R12, PT, PT, -R12, RZ, RZ ;  /* 0x000000ff0c0ca210 */ /* 0x000fe40007ffe1ff */
[----:B------:R-:W-:Y:S01]  /*0320*/  @!P1 LOP3.LUT R12, RZ, R5, RZ, 0x33, !PT ;  /* 0x00000005ff0c9212 */ /* 0x000fe200078e33ff */
[----:B------:R-:W-:-:S03]  /*0330*/  IMAD R13, R13, R2, RZ ;  /* 0x000000020d0d7224 */ /* 0x000fc600078e02ff */
[----:B------:R-:W-:Y:S01]  /*0340*/  IABS R10, R12 ;  /* 0x0000000c000a7213 */ /* 0x000fe20000000000 */
[----:B------:R-:W-:Y:S01]  /*0350*/  IMAD.HI.U32 R6, R7, R13, R6 ;  /* 0x0000000d07067227 */ /* 0x000fe200078e0006 */
[----:B------:R-:W-:-:S03]  /*0360*/  ISETP.GE.AND P5, PT, R12, RZ, PT ;  /* 0x000000ff0c00720c */ /* 0x000fc60003fa6270 */
[----:B------:R-:W-:Y:S02]  /*0370*/  IMAD.MOV.U32 R7, RZ, RZ, R10 ;  /* 0x000000ffff077224 */ /* 0x000fe400078e000a */
[----:B------:R-:W-:Y:S02]  /*0380*/  HFMA2 R10, -RZ, RZ, 0, 0 ;  /* 0x00000000ff0a7431 */ /* 0x000fe400000001ff */
[----:B--2---:R-:W-:Y:S02]  /*0390*/  IMAD.MOV R15, RZ, RZ, -R11 ;  /* 0x000000ffff0f7224 */ /* 0x004fe400078e0a0b */
[----:B------:R-:W-:-:S04]  /*03a0*/  IMAD.HI.U32 R6, R6, R7, RZ ;  /* 0x0000000706067227 */ /* 0x000fc800078e00ff */
[----:B------:R-:W-:Y:S01]  /*03b0*/  IMAD R13, R15, R4, RZ ;  /* 0x000000040f0d7224 */ /* 0x000fe200078e02ff */
[----:B------:R-:W-:Y:S01]  /*03c0*/  IADD3 R6, PT, PT, -R6, RZ, RZ ;  /* 0x000000ff06067210 */ /* 0x000fe20007ffe1ff */
[----:B------:R-:W-:Y:S02]  /*03d0*/  IMAD.MOV R12, RZ, RZ, -R12 ;  /* 0x000000ffff0c7224 */ /* 0x000fe400078e0a0c */
[----:B------:R-:W-:-:S04]  /*03e0*/  IMAD.HI.U32 R11, R11, R13, R10 ;  /* 0x0000000d0b0b7227 */ /* 0x000fc800078e000a */
[----:B------:R-:W-:Y:S02]  /*03f0*/  IMAD.MOV R13, RZ, RZ, -R14 ;  /* 0x000000ffff0d7224 */ /* 0x000fe400078e0a0e */
[----:B------:R-:W-:-:S04]  /*0400*/  IMAD.HI.U32 R11, R11, R8, RZ ;  /* 0x000000080b0b7227 */ /* 0x000fc800078e00ff */
[----:B------:R-:W-:Y:S02]  /*0410*/  IMAD R7, R2, R6, R7 ;  /* 0x0000000602077224 */ /* 0x000fe400078e0207 */
[----:B------:R-:W-:-:S03]  /*0420*/  IMAD R13, R11, R13, R8 ;  /* 0x0000000d0b0d7224 */ /* 0x000fc600078e0208 */
        /* <DEDUP_REMOVED lines=11> */
[----:B------:R-:W-:Y:S02]  /*04e0*/  @P0 IADD3 R11, PT, PT, R11, 0x1, RZ ;  /* 0x000000010b0b0810 */ /* 0x000fe40007ffe0ff */
[----:B------:R-:W-:Y:S02]  /*04f0*/  MOV R2, R7 ;  /* 0x0000000700027202 */ /* 0x000fe40000000f00 */
[----:B------:R-:W1:Y:S02]  /*0500*/  LDC.64 R6, c[0x0][0x388] ;  /* 0x0000e200ff067b82 */ /* 0x000e640000000a00 */
[----:B------:R-:W-:Y:S01]  /*0510*/  @!P2 IMAD.MOV R11, RZ, RZ, -R11 ;  /* 0x000000ffff0ba224 */ /* 0x000fe200078e0a0b */
[----:B------:R-:W-:Y:S02]  /*0520*/  @!P5 IADD3 R2, PT, PT, -R2, RZ, RZ ;  /* 0x000000ff0202d210 */ /* 0x000fe40007ffe1ff */
[----:B------:R-:W-:Y:S02]  /*0530*/  @!P4 LOP3.LUT R11, RZ, R9, RZ, 0x33, !PT ;  /* 0x00000009ff0bc212 */ /* 0x000fe400078e33ff */
[----:B------:R-:W-:-:S05]  /*0540*/  @!P3 LOP3.LUT R2, RZ, R3, RZ, 0x33, !PT ;  /* 0x00000003ff02b212 */ /* 0x000fca00078e33ff */
[----:B------:R-:W-:Y:S02]  /*0550*/  IMAD R2, R11, R3, R2 ;  /* 0x000000030b027224 */ /* 0x000fe400078e0202 */
[----:B------:R-:W-:Y:S02]  /*0560*/  IMAD R3, R5, R12, R0 ;  /* 0x0000000c05037224 */ /* 0x000fe400078e0200 */
[----:B------:R-:W-:-:S05]  /*0570*/  IMAD R2, R2, R5, RZ ;  /* 0x0000000502027224 */ /* 0x000fca00078e02ff */
[----:B------:R-:W-:-:S05]  /*0580*/  LEA R3, R2, R3, 0x1 ;  /* 0x0000000302037211 */ /* 0x000fca00078e08ff */
[----:B-1----:R-:W-:-:S05]  /*0590*/  IMAD.WIDE R6, R3, 0x4, R6 ;  /* 0x0000000403067825 */ /* 0x002fca00078e0206 */
[----:B0-----:R-:W2:Y:S01]  /*05a0*/  LDG.E.CONSTANT R2, desc[UR4][R6.64] ;  /* 0x0000000406027981 */ /* 0x001ea2000c1e9900 */
[----:B------:R-:W-:-:S05]  /*05b0*/  IMAD.WIDE R8, R5, 0x4, R6 ;  /* 0x0000000405087825 */ /* 0x000fca00078e0206 */
[----:B------:R0:W3:Y:S01]  /*05c0*/  LDG.E.CONSTANT R3, desc[UR4][R8.64] ;  /* 0x0000000408037981 */ /* 0x0000e2000c1e9900 */
[----:B------:R-:W-:Y:S02]  /*05d0*/  HFMA2 R11, -RZ, RZ, 0.8349609375, 5.424022674560546875e-06 ;  /* 0x3aae005bff0b7431 */ /* 0x000fe400000001ff */
[----:B------:R-:W-:Y:S02]  /*05e0*/  IMAD.MOV.U32 R10, RZ, RZ, 0x38eb4c3a ;  /* 0x38eb4c3aff0a7424 */ /* 0x000fe400078e00ff */
[----:B------:R-:W-:Y:S02]  /*05f0*/  IMAD.MOV.U32 R12, RZ, RZ, 0x3c09919f ;  /* 0x3c09919fff0c7424 */ /* 0x000fe400078e00ff */
[----:B0-----:R-:W-:Y:S02]  /*0600*/  IMAD.MOV.U32 R8, RZ, RZ, 0x3e235519 ;  /* 0x3e235519ff087424 */ /* 0x001fe400078e00ff */
[----:B--2---:R-:W-:-:S04]  /*0610*/  FMUL R4, R2, 0.70710676908493041992 ;  /* 0x3f3504f302047820 */ /* 0x004fc80000400000 */
[C---:B------:R-:W-:Y:S01]  /*0620*/  FMUL R5, R4.reuse, R4 ;  /* 0x0000000404057220 */ /* 0x040fe20000400000 */
[----:B------:R-:W-:-:S04]  /*0630*/  FSETP.GE.AND P0, PT, |R4|, 1.0029599666595458984, PT ;  /* 0x3f8060fe0400780b */ /* 0x000fc80003f06200 */
[----:B------:R-:W-:Y:S02]  /*0640*/  FSEL R5, |R4|, R5, P0 ;  /* 0x0000000504057208 */ /* 0x000fe40000000200 */
[----:B------:R-:W-:Y:S02]  /*0650*/  FSEL R10, R10, 8.4834944573231041431e-05, P0 ;  /* 0x38b1e96a0a0a7808 */ /* 0x000fe40000000000 */
[----:B------:R-:W-:Y:S02]  /*0660*/  FSEL R6, -R11, -0.00082130916416645050049, P0 ;  /* 0xba574d200b067808 */ /* 0x000fe40000000100 */
[----:B------:R-:W-:Y:S02]  /*0670*/  MOV R11, 0x3d24d99a ;  /* 0x3d24d99a000b7802 */ /* 0x000fe40000000f00 */
[----:B------:R-:W-:Y:S01]  /*0680*/  FSEL R7, R12, 0.0052134888246655464172, P0 ;  /* 0x3baad5ea0c077808 */ /* 0x000fe20000000000 */
[----:B------:R-:W-:Y:S01]  /*0690*/  FFMA R6, R5, R10, R6 ;  /* 0x0000000a05067223 */ /* 0x000fe20000000006 */
[----:B------:R-:W-:Y:S01]  /*06a0*/  HFMA2 R10, -RZ, RZ, 1.8525390625, -0.310791015625 ;  /* 0x3f69b4f9ff0a7431 */ /* 0x000fe200000001ff */
[----:B------:R-:W-:-:S02]  /*06b0*/  FSEL R9, -R11, -0.026868773624300956726, P0 ;  /* 0xbcdc1be70b097808 */ /* 0x000fc40000000100 */
[C---:B------:R-:W-:Y:S01]  /*06c0*/  FFMA R6, R5.reuse, R6, R7 ;  /* 0x0000000605067223 */ /* 0x040fe20000000007 */
[----:B------:R-:W-:Y:S01]  /*06d0*/  FSEL R7, R8, 0.11284004896879196167, P0 ;  /* 0x3de718af08077808 */ /* 0x000fe20000000000 */
[----:B------:R-:W-:Y:S02]  /*06e0*/  IMAD.MOV.U32 R8, RZ, RZ, 0x3f210a14 ;  /* 0x3f210a14ff087424 */ /* 0x000fe400078e00ff */
[----:B------:R-:W-:Y:S01]  /*06f0*/  FFMA R6, R5, R6, R9 ;  /* 0x0000000605067223 */ /* 0x000fe20000000009 */
[----:B------:R-:W-:-:S03]  /*0700*/  FSEL R9, R10, -0.37612664699554443359, P0 ;  /* 0xbec093ac0a097808 */ /* 0x000fc60000000000 */
[----:B------:R-:W-:Y:S01]  /*0710*/  FFMA R6, R5, R6, R7 ;  /* 0x0000000605067223 */ /* 0x000fe20000000007 */
[----:B------:R-:W-:-:S03]  /*0720*/  FSEL R7, R8, 0.12837915122509002686, P0 ;  /* 0x3e0375d308077808 */ /* 0x000fc60000000000 */
[C---:B------:R-:W-:Y:S01]  /*0730*/  FFMA R6, R5.reuse, R6, R9 ;  /* 0x0000000605067223 */ /* 0x040fe20000000009 */
[----:B------:R-:W-:-:S03]  /*0740*/  FSEL R9, -R5, R4, P0 ;  /* 0x0000000405097208 */ /* 0x000fc60000000100 */
[----:B------:R-:W-:-:S04]  /*0750*/  FFMA R6, R5, R6, R7 ;  /* 0x0000000605067223 */ /* 0x000fc80000000007 */
[----:B------:R-:W-:Y:S02]  /*0760*/  FFMA R9, R6, R9, R9 ;  /* 0x0000000906097223 */ /* 0x000fe40000000009 */
[----:B------:R-:W0:Y:S02]  /*0770*/  LDC.64 R6, c[0x0][0x380] ;  /* 0x0000e000ff067b82 */ /* 0x000e240000000a00 */
[----:B------:R-:W1:Y:S02]  /*0780*/  @P0 MUFU.EX2 R5, R9 ;  /* 0x0000000900050308 */ /* 0x000e640000000800 */
[----:B-1----:R-:W-:-:S05]  /*0790*/  @P0 FADD R5, -R5, 1 ;  /* 0x3f80000005050421 */ /* 0x002fca0000000100 */
[----:B------:R-:W-:Y:S01]  /*07a0*/  @P0 LOP3.LUT R9, R5, 0x80000000, R4, 0xb8, !PT ;  /* 0x8000000005090812 */ /* 0x000fe200078eb804 */
[----:B------:R-:W-:-:S04]  /*07b0*/  FMUL R5, R2, 0.5 ;  /* 0x3f00000002057820 */ /* 0x000fc80000400000 */
[----:B------:R-:W-:-:S04]  /*07c0*/  FADD R2, R9, 1 ;  /* 0x3f80000009027421 */ /* 0x000fc80000000000 */
[----:B------:R-:W-:Y:S01]  /*07d0*/  FMUL R2, R2, R5 ;  /* 0x0000000502027220 */ /* 0x000fe20000400000 */
[----:B0-----:R-:W-:-:S04]  /*07e0*/  IMAD.WIDE R4, R0, 0x4, R6 ;  /* 0x0000000400047825 */ /* 0x001fc800078e0206 */
[----:B---3--:R-:W-:-:S05]  /*07f0*/  FMUL R3, R3, R2 ;  /* 0x0000000203037220 */ /* 0x008fca0000400000 */
[----:B------:R-:W-:Y:S01]  /*0800*/  STG.E desc[UR4][R4.64], R3 ;  /* 0x0000000304007986 */ /* 0x000fe2000c101904 */
[----:B------:R-:W-:Y:S05]  /*0810*/  EXIT ;  /* 0x000000000000794d */ /* 0x000fea0003800000 */
.L_x_42:
        /* <DEDUP_REMOVED lines=14> */
.L_x_54:


//--------------------- .text._Z18geglu_exact_kernelI13__nv_bfloat16EvPT_PKS1_iii --------------------------
	.section	.text._Z18geglu_exact_kernelI13__nv_bfloat16EvPT_PKS1_iii,"ax",@progbits
	.align	128
        .global         _Z18geglu_exact_kernelI13__nv_bfloat16EvPT_PKS1_iii
        .type           _Z18geglu_exact_kernelI13__nv_bfloat16EvPT_PKS1_iii,@function
        .size           _Z18geglu_exact_kernelI13__nv_bfloat16EvPT_PKS1_iii,(.L_x_55 - _Z18geglu_exact_kernelI13__nv_bfloat16EvPT_PKS1_iii)
        .other          _Z18geglu_exact_kernelI13__nv_bfloat16EvPT_PKS1_iii,@"STO_CUDA_ENTRY STV_DEFAULT"
_Z18geglu_exact_kernelI13__nv_bfloat16EvPT_PKS1_iii:
.text._Z18geglu_exact_kernelI13__nv_bfloat16EvPT_PKS1_iii:
        /* <DEDUP_REMOVED lines=90> */
[----:B0-----:R-:W2:Y:S01]  /*05a0*/  LDG.E.U16.CONSTANT R4, desc[UR4][R6.64] ;  /* 0x0000000406047981 */ /* 0x001ea2000c1e9500 */
[----:B------:R-:W-:-:S05]  /*05b0*/  IMAD.WIDE R8, R5, 0x2, R6 ;  /* 0x0000000205087825 */ /* 0x000fca00078e0206 */
[----:B------:R0:W3:Y:S01]  /*05c0*/  LDG.E.U16.CONSTANT R2, desc[UR4][R8.64] ;  /* 0x0000000408027981 */ /* 0x0000e2000c1e9500 */
[----:B------:R-:W-:Y:S02]  /*05d0*/  HFMA2 R5, -RZ, RZ, 0.61474609375, 16.90625 ;  /* 0x38eb4c3aff057431 */ /* 0x000fe400000001ff */
[----:B------:R-:W-:Y:S01]  /*05e0*/  IMAD.MOV.U32 R11, RZ, RZ, 0x3aae005b ;  /* 0x3aae005bff0b7424 */ /* 0x000fe200078e00ff */
[----:B------:R-:W-:Y:S01]  /*05f0*/  MOV R12, 0x3c09919f ;  /* 0x3c09919f000c7802 */ /* 0x000fe20000000f00 */
[----:B0-----:R-:W-:Y:S02]  /*0600*/  IMAD.MOV.U32 R8, RZ, RZ, 0x3d24d99a ;  /* 0x3d24d99aff087424 */ /* 0x001fe400078e00ff */
[----:B------:R-:W-:Y:S02]  /*0610*/  IMAD.MOV.U32 R9, RZ, RZ, 0x3f69b4f9 ;  /* 0x3f69b4f9ff097424 */ /* 0x000fe400078e00ff */
[----:B--2---:R-:W-:-:S04]  /*0620*/  IMAD.U32 R4, R4, 0x10000, RZ ;  /* 0x0001000004047824 */ /* 0x004fc800078e00ff */
[C---:B------:R-:W-:Y:S01]  /*0630*/  FMUL R3, R4.reuse, 0.70710676908493041992 ;  /* 0x3f3504f304037820 */ /* 0x040fe20000400000 */
[----:B------:R-:W-:Y:S01]  /*0640*/  FMUL R4, R4, 0.5 ;  /* 0x3f00000004047820 */ /* 0x000fe20000400000 */
[----:B---3--:R-:W-:Y:S02]  /*0650*/  IMAD.U32 R2, R2, 0x10000, RZ ;  /* 0x0001000002027824 */ /* 0x008fe400078e00ff */
[C---:B------:R-:W-:Y:S01]  /*0660*/  FMUL R10, R3.reuse, R3 ;  /* 0x00000003030a7220 */ /* 0x040fe20000400000 */
[----:B------:R-:W-:-:S04]  /*0670*/  FSETP.GE.AND P0, PT, |R3|, 1.0029599666595458984, PT ;  /* 0x3f8060fe0300780b */ /* 0x000fc80003f06200 */
[----:B------:R-:W-:Y:S02]  /*0680*/  FSEL R10, |R3|, R10, P0 ;  /* 0x0000000a030a7208 */ /* 0x000fe40000000200 */
[----:B------:R-:W-:Y:S02]  /*0690*/  FSEL R5, R5, 8.4834944573231041431e-05, P0 ;  /* 0x38b1e96a05057808 */ /* 0x000fe40000000000 */
[----:B------:R-:W-:Y:S02]  /*06a0*/  FSEL R7, -R11, -0.00082130916416645050049, P0 ;  /* 0xba574d200b077808 */ /* 0x000fe40000000100 */
[----:B------:R-:W-:Y:S02]  /*06b0*/  FSEL R6, R12, 0.0052134888246655464172, P0 ;  /* 0x3baad5ea0c067808 */ /* 0x000fe40000000000 */
[----:B------:R-:W-:Y:S01]  /*06c0*/  FSEL R8, -R8, -0.026868773624300956726, P0 ;  /* 0xbcdc1be708087808 */ /* 0x000fe20000000100 */
[----:B------:R-:W-:Y:S01]  /*06d0*/  FFMA R5, R10, R5, R7 ;  /* 0x000000050a057223 */ /* 0x000fe20000000007 */
[----:B------:R-:W-:-:S03]  /*06e0*/  HFMA2 R7, -RZ, RZ, 1.5341796875, 81.5625 ;  /* 0x3e235519ff077431 */ /* 0x000fc600000001ff */
[----:B------:R-:W-:-:S04]  /*06f0*/  FFMA R5, R10, R5, R6 ;  /* 0x000000050a057223 */ /* 0x000fc80000000006 */
[----:B------:R-:W-:Y:S01]  /*0700*/  FFMA R5, R10, R5, R8 ;  /* 0x000000050a057223 */ /* 0x000fe20000000008 */
[----:B------:R-:W-:Y:S02]  /*0710*/  FSEL R8, R9, -0.37612664699554443359, P0 ;  /* 0xbec093ac09087808 */ /* 0x000fe40000000000 */
[----:B------:R-:W-:Y:S02]  /*0720*/  FSEL R6, R7, 0.11284004896879196167, P0 ;  /* 0x3de718af07067808 */ /* 0x000fe40000000000 */
[----:B------:R-:W-:-:S03]  /*0730*/  MOV R7, 0x3f210a14 ;  /* 0x3f210a1400077802 */ /* 0x000fc60000000f00 */
[----:B------:R-:W-:Y:S01]  /*0740*/  FFMA R5, R10, R5, R6 ;  /* 0x000000050a057223 */ /* 0x000fe20000000006 */
[----:B------:R-:W-:-:S03]  /*0750*/  FSEL R6, R7, 0.12837915122509002686, P0 ;  /* 0x3e0375d307067808 */ /* 0x000fc60000000000 */
[C---:B------:R-:W-:Y:S01]  /*0760*/  FFMA R5, R10.reuse, R5, R8 ;  /* 0x000000050a057223 */ /* 0x040fe20000000008 */
[----:B------:R-:W-:-:S03]  /*0770*/  FSEL R8, -R10, R3, P0 ;  /* 0x000000030a087208 */ /* 0x000fc60000000100 */
[----:B------:R-:W-:-:S04]  /*0780*/  FFMA R5, R10, R5, R6 ;  /* 0x000000050a057223 */ /* 0x000fc80000000006 */
[----:B------:R-:W-:-:S04]  /*0790*/  FFMA R5, R5, R8, R8 ;  /* 0x0000000805057223 */ /* 0x000fc80000000008 */
[----:B------:R-:W0:Y:S02]  /*07a0*/  @P0 MUFU.EX2 R6, R5 ;  /* 0x0000000500060308 */ /* 0x000e240000000800 */
[----:B0-----:R-:W-:Y:S02]  /*07b0*/  @P0 FADD R8, -R6, 1 ;  /* 0x3f80000006080421 */ /* 0x001fe40000000100 */
[----:B------:R-:W0:Y:S03]  /*07c0*/  LDC.64 R6, c[0x0][0x380] ;  /* 0x0000e000ff067b82 */ /* 0x000e260000000a00 */
[----:B------:R-:W-:-:S05]  /*07d0*/  @P0 LOP3.LUT R5, R8, 0x80000000, R3, 0xb8, !PT ;  /* 0x8000000008050812 */ /* 0x000fca00078eb803 */
[----:B------:R-:W-:-:S04]  /*07e0*/  FADD R3, R5, 1 ;  /* 0x3f80000005037421 */ /* 0x000fc80000000000 */
[----:B------:R-:W-:-:S04]  /*07f0*/  FMUL R3, R3, R4 ;  /* 0x0000000403037220 */ /* 0x000fc80000400000 */
[----:B------:R-:W-:-:S05]  /*0800*/  FMUL R3, R2, R3 ;  /* 0x0000000302037220 */ /* 0x000fca0000400000 */
[----:B------:R-:W-:Y:S01]  /*0810*/  F2FP.BF16.F32.PACK_AB R4, RZ, R3 ;  /* 0x00000003ff04723e */ /* 0x000fe200000010ff */
[----:B0-----:R-:W-:-:S05]  /*0820*/  IMAD.WIDE R2, R0, 0x2, R6 ;  /* 0x0000000200027825 */ /* 0x001fca00078e0206 */
[----:B------:R-:W-:Y:S01]  /*0830*/  STG.E.U16 desc[UR4][R2.64], R4 ;  /* 0x0000000402007986 */ /* 0x000fe2000c101504 */
[----:B------:R-:W-:Y:S05]  /*0840*/  EXIT ;  /* 0x000000000000794d */ /* 0x000fea0003800000 */
.L_x_43:
        /* <DEDUP_REMOVED lines=11> */
.L_x_55:


//--------------------- .text._Z18geglu_exact_kernelI6__halfEvPT_PKS1_iii --------------------------
	.section	.text._Z18geglu_exact_kernelI6__halfEvPT_PKS1_iii,"ax",@progbits
	.align	128
        .global         _Z18geglu_exact_kernelI6__halfEvPT_PKS1_iii
        .type           _Z18geglu_exact_kernelI6__halfEvPT_PKS1_iii,@function
        .size           _Z18geglu_exact_kernelI6__halfEvPT_PKS1_iii,(.L_x_56 - _Z18geglu_exact_kernelI6__halfEvPT_PKS1_iii)
        .other          _Z18geglu_exact_kernelI6__halfEvPT_PKS1_iii,@"STO_CUDA_ENTRY STV_DEFAULT"
_Z18geglu_exact_kernelI6__halfEvPT_PKS1_iii:
.text._Z18geglu_exact_kernelI6__halfEvPT_PKS1_iii:
        /* <DEDUP_REMOVED lines=23> */
[----:B-1----:R-:W-:Y:S02]  /*0170*/  IMAD.MOV.U32 R6, RZ, RZ, RZ ;  /* 0x000000ffff067224 */ /* 0x002fe400078e00ff */
[----:B--2---:R-:W-:-:S04]  /*0180*/  IMAD.MOV R2, RZ, RZ, -R7 ;  /* 0x000000ffff027224 */ /* 0x004fc800078e0a07 */
[----:B------:R-:W-:Y:S01]  /*0190*/  IMAD R13, R2, R11, RZ ;  /* 0x0000000b020d7224 */ /* 0x000fe200078e02ff */
[----:B------:R-:W-:-:S03]  /*01a0*/  MOV R2, R10 ;  /* 0x0000000a00027202 */ /* 0x000fc60000000f00 */
[----:B------:R-:W-:Y:S01]  /*01b0*/  IMAD.HI.U32 R7, R7, R13, R6 ;  /* 0x0000000d07077227 */ /* 0x000fe200078e0006 */
[----:B------:R-:W1:Y:S05]  /*01c0*/  I2F.RP R10, R2 ;  /* 0x00000002000a7306 */ /* 0x000e6a0000209400 */
[----:B------:R-:W-:-:S03]  /*01d0*/  IMAD.HI.U32 R12, R7, R8, RZ ;  /* 0x00000008070c7227 */ /* 0x000fc600078e00ff */
[----:B------:R-:W2:Y:S02]  /*01e0*/  I2F.RP R13, R4 ;  /* 0x00000004000d7306 */ /* 0x000ea40000209400 */
[----:B------:R-:W-:-:S05]  /*01f0*/  IADD3 R6, PT, PT, -R12, RZ, RZ ;  /* 0x000000ff0c067210 */ /* 0x000fca0007ffe1ff */
[C---:B------:R-:W-:Y:S01]  /*0200*/  IMAD R6, R11.reuse, R6, R8 ;  /* 0x000000060b067224 */ /* 0x040fe200078e0208 */
[----:B-1----:R-:W1:Y:S04]  /*0210*/  MUFU.RCP R10, R10 ;  /* 0x0000000a000a7308 */ /* 0x002e680000001000 */
[----:B------:R-:W-:-:S04]  /*0220*/  ISETP.GT.U32.AND P1, PT, R11, R6, PT ;  /* 0x000000060b00720c */ /* 0x000fc80003f24070 */
[----:B--2---:R-:W2:Y:S01]  /*0230*/  MUFU.RCP R13, R13 ;  /* 0x0000000d000d7308 */ /* 0x004ea20000001000 */
[----:B-1----:R-:W-:-:S08]  /*0240*/  VIADD R7, R10, 0xffffffe ;  /* 0x0ffffffe0a077836 */ /* 0x002fd00000000000 */
[-C--:B------:R-:W-:Y:S02]  /*0250*/  @!P1 IADD3 R6, PT, PT, R6, -R11.reuse, RZ ;  /* 0x8000000b06069210 */ /* 0x080fe40007ffe0ff */
[----:B------:R-:W-:Y:S02]  /*0260*/  @!P1 IADD3 R12, PT, PT, R12, 0x1, RZ ;  /* 0x000000010c0c9810 */ /* 0x000fe40007ffe0ff */
[----:B------:R-:W-:Y:S01]  /*0270*/  ISETP.GE.U32.AND P0, PT, R6, R11, PT ;  /* 0x0000000b0600720c */ /* 0x000fe20003f06070 */
[----:B------:R-:W1:Y:S01]  /*0280*/  F2I.FTZ.U32.TRUNC.NTZ R7, R7 ;  /* 0x0000000700077305 */ /* 0x000e62000021f000 */
[----:B------:R-:W-:Y:S01]  /*0290*/  LOP3.LUT R6, R0, R5, RZ, 0x3c, !PT ;  /* 0x0000000500067212 */ /* 0x000fe200078e3cff */
[----:B--2---:R-:W-:Y:S01]  /*02a0*/  VIADD R11, R13, 0xffffffe ;  /* 0x0ffffffe0d0b7836 */ /* 0x004fe20000000000 */
[----:B------:R-:W-:Y:S02]  /*02b0*/  ISETP.NE.AND P1, PT, R5, RZ, PT ;  /* 0x000000ff0500720c */ /* 0x000fe40003f25270 */
[----:B------:R-:W-:Y:S01]  /*02c0*/  ISETP.GE.AND P2, PT, R6, RZ, PT ;  /* 0x000000ff0600720c */ /* 0x000fe20003f46270 */
[----:B------:R-:W-:-:S02]  /*02d0*/  IMAD.MOV.U32 R6, RZ, RZ, RZ ;  /* 0x000000ffff067224 */ /* 0x000fc400078e00ff */
[----:B------:R-:W2:Y:S04]  /*02e0*/  F2I.FTZ.U32.TRUNC.NTZ R11, R11 ;  /* 0x0000000b000b7305 */ /* 0x000ea8000021f000 */
[----:B------:R-:W-:Y:S01]  /*02f0*/  @P0 VIADD R12, R12, 0x1 ;  /* 0x000000010c0c0836 */ /* 0x000fe20000000000 */
[----:B-1----:R-:W-:-:S05]  /*0300*/  IADD3 R13, PT, PT, RZ, -R7, RZ ;  /* 0x80000007ff0d7210 */ /* 0x002fca0007ffe0ff */
[----:B------:R-:W-:Y:S01]  /*0310*/  @!P2 IMAD.MOV R12, RZ, RZ, -R12 ;  /* 0x000000ffff0ca224 */ /* 0x000fe200078e0a0c */
[----:B------:R-:W-:Y:S01]  /*0320*/  @!P1 LOP3.LUT R12, RZ, R5, RZ, 0x33, !PT ;  /* 0x00000005ff0c9212 */ /* 0x000fe200078e33ff */
[----:B------:R-:W-:-:S03]  /*0330*/  IMAD R13, R13, R2, RZ ;  /* 0x000000020d0d7224 */ /* 0x000fc600078e02ff */
[----:B------:R-:W-:Y:S01]  /*0340*/  IABS R10, R12 ;  /* 0x0000000c000a7213 */ /* 0x000fe20000000000 */
[----:B------:R-:W-:Y:S01]  /*0350*/  IMAD.HI.U32 R6, R7, R13, R6 ;  /* 0x0000000d07067227 */ /* 0x000fe200078e0006 */
[----:B--2---:R-:W-:Y:S02]  /*0360*/  IADD3 R15, PT, PT, RZ, -R11, RZ ;  /* 0x8000000bff0f7210 */ /* 0x004fe40007ffe0ff */
[----:B------:R-:W-:Y:S01]  /*0370*/  MOV R7, R10 ;  /* 0x0000000a00077202 */ /* 0x000fe20000000f00 */
[----:B------:R-:W-:Y:S01]  /*0380*/  IMAD.MOV.U32 R10, RZ, RZ, RZ ;  /* 0x000000ffff0a7224 */ /* 0x000fe200078e00ff */
[C---:B------:R-:W-:Y:S01]  /*0390*/  ISETP.GE.AND P5, PT, R12.reuse, RZ, PT ;  /* 0x000000ff0c00720c */ /* 0x040fe20003fa6270 */
[----:B------:R-:W-:Y:S01]  /*03a0*/  IMAD R13, R15, R4, RZ ;  /* 0x000000040f0d7224 */ /* 0x000fe200078e02ff */
[----:B------:R-:W-:Y:S01]  /*03b0*/  IADD3 R12, PT, PT, -R12, RZ, RZ ;  /* 0x000000ff0c0c7210 */ /* 0x000fe20007ffe1ff */
[----:B------:R-:W-:-:S04]  /*03c0*/  IMAD.HI.U32 R6, R6, R7, RZ ;  /* 0x0000000706067227 */ /* 0x000fc800078e00ff */
[----:B------:R-:W-:Y:S02]  /*03d0*/  IMAD.MOV R6, RZ, RZ, -R6 ;  /* 0x000000ffff067224 */ /* 0x000fe400078e0a06 */
[----:B------:R-:W-:Y:S01]  /*03e0*/  IMAD.HI.U32 R11, R11, R13, R10 ;  /* 0x0000000d0b0b7227 */ /* 0x000fe200078e000a */
[----:B------:R-:W-:-:S03]  /*03f0*/  IADD3 R13, PT, PT, RZ, -R14, RZ ;  /* 0x8000000eff0d7210 */ /* 0x000fc60007ffe0ff */
[----:B------:R-:W-:Y:S02]  /*0400*/  IMAD R7, R2, R6, R7 ;  /* 0x0000000602077224 */ /* 0x000fe400078e0207 */
[----:B------:R-:W-:-:S03]  /*0410*/  IMAD.HI.U32 R11, R11, R8, RZ ;  /* 0x000000080b0b7227 */ /* 0x000fc600078e00ff */
[----:B------:R-:W-:Y:S01]  /*0420*/  ISETP.GT.U32.AND P0, PT, R2, R7, PT ;  /* 0x000000070200720c */ /* 0x000fe20003f04070 */
[----:B------:R-:W-:-:S05]  /*0430*/  IMAD R13, R11, R13, R8 ;  /* 0x0000000d0b0d7224 */ /* 0x000fca00078e0208 */
[----:B------:R-:W-:-:S07]  /*0440*/  ISETP.GT.U32.AND P3, PT, R4, R13, PT ;  /* 0x0000000d0400720c */ /* 0x000fce0003f64070 */
[----:B------:R-:W-:-:S05]  /*0450*/  @!P0 IMAD.IADD R7, R7, 0x1, -R2 ;  /* 0x0000000107078824 */ /* 0x000fca00078e0a02 */
[----:B------:R-:W-:Y:S02]  /*0460*/  ISETP.GT.U32.AND P1, PT, R2, R7, PT ;  /* 0x000000070200720c */ /* 0x000fe40003f24070 */
[-C--:B------:R-:W-:Y:S02]  /*0470*/  @!P3 IADD3 R13, PT, PT, R13, -R4.reuse, RZ ;  /* 0x800000040d0db210 */ /* 0x080fe40007ffe0ff */
[----:B------:R-:W-:Y:S02]  /*0480*/  @!P3 IADD3 R11, PT, PT, R11, 0x1, RZ ;  /* 0x000000010b0bb810 */ /* 0x000fe40007ffe0ff */
[----:B------:R-:W-:Y:S02]  /*0490*/  ISETP.GE.U32.AND P0, PT, R13, R4, PT ;  /* 0x000000040d00720c */ /* 0x000fe40003f06070 */
[----:B------:R-:W-:Y:S02]  /*04a0*/  LOP3.LUT R4, R0, R9, RZ, 0x3c, !PT ;  /* 0x0000000900047212 */ /* 0x000fe400078e3cff */
[----:B------:R-:W-:-:S02]  /*04b0*/  ISETP.NE.AND P3, PT, R3, RZ, PT ;  /* 0x000000ff0300720c */ /* 0x000fc40003f65270 */
[----:B------:R-:W-:Y:S02]  /*04c0*/  ISETP.GE.AND P2, PT, R4, RZ, PT ;  /* 0x000000ff0400720c */ /* 0x000fe40003f46270 */
[----:B------:R-:W-:-:S05]  /*04d0*/  @!P1 IADD3 R7, PT, PT, R7, -R2, RZ ;  /* 0x8000000207079210 */ /* 0x000fca0007ffe0ff */
[----:B------:R-:W-:Y:S02]  /*04e0*/  IMAD.MOV.U32 R2, RZ, RZ, R7 ;  /* 0x000000ffff027224 */ /* 0x000fe400078e0007 */
[----:B------:R-:W1:Y:S01]  /*04f0*/  LDC.64 R6, c[0x0][0x388] ;  /* 0x0000e200ff067b82 */ /* 0x000e620000000a00 */
[----:B------:R-:W-:Y:S02]  /*0500*/  @P0 VIADD R11, R11, 0x1 ;  /* 0x000000010b0b0836 */ /* 0x000fe40000000000 */
[----:B------:R-:W-:Y:S01]  /*0510*/  @!P5 IMAD.MOV R2, RZ, RZ, -R2 ;  /* 0x000000ffff02d224 */ /* 0x000fe200078e0a02 */
[----:B------:R-:W-:Y:S02]  /*0520*/  @!P3 LOP3.LUT R2, RZ, R3, RZ, 0x33, !PT ;  /* 0x00000003ff02b212 */ /* 0x000fe400078e33ff */
[----:B------:R-:W-:Y:S02]  /*0530*/  @!P2 IADD3 R11, PT, PT, -R11, RZ, RZ ;  /* 0x000000ff0b0ba210 */ /* 0x000fe40007ffe1ff */
[----:B------:R-:W-:-:S05]  /*0540*/  @!P4 LOP3.LUT R11, RZ, R9, RZ, 0x33, !PT ;  /* 0x00000009ff0bc212 */ /* 0x000fca00078e33ff */
[----:B------:R-:W-:Y:S02]  /*0550*/  IMAD R2, R11, R3, R2 ;  /* 0x000000030b027224 */ /* 0x000fe400078e0202 */
[----:B------:R-:W-:Y:S02]  /*0560*/  IMAD R3, R5, R12, R0 ;  /* 0x0000000c05037224 */ /* 0x000fe400078e0200 */
[----:B------:R-:W-:-:S04]  /*0570*/  IMAD R2, R2, R5, RZ ;  /* 0x0000000502027224 */ /* 0x000fc800078e02ff */
[----:B------:R-:W-:-:S04]  /*0580*/  IMAD R3, R2, 0x2, R3 ;  /* 0x0000000202037824 */ /* 0x000fc800078e0203 */
[----:B-1----:R-:W-:-:S05]  /*0590*/  IMAD.WIDE R6, R3, 0x2, R6 ;  /* 0x0000000203067825 */ /* 0x002fca00078e0206 */
[----:B0-----:R-:W2:Y:S01]  /*05a0*/  LDG.E.U16.CONSTANT R4, desc[UR4][R6.64] ;  /* 0x0000000406047981 */ /* 0x001ea2000c1e9500 */
[----:B------:R-:W-:-:S05]  /*05b0*/  IMAD.WIDE R8, R5, 0x2, R6 ;  /* 0x0000000205087825 */ /* 0x000fca00078e0206 */
[----:B------:R0:W3:Y:S01]  /*05c0*/  LDG.E.U16.CONSTANT R2, desc[UR4][R8.64] ;  /* 0x0000000408027981 */ /* 0x0000e2000c1e9500 */
[----:B------:R-:W-:Y:S02]  /*05d0*/  HFMA2 R5, -RZ, RZ, 0.61474609375, 16.90625 ;  /* 0x38eb4c3aff057431 */ /* 0x000fe400000001ff */
[----:B------:R-:W-:Y:S01]  /*05e0*/  IMAD.MOV.U32 R11, RZ, RZ, 0x3aae005b ;  /* 0x3aae005bff0b7424 */ /* 0x000fe200078e00ff */
[----:B------:R-:W-:Y:S01]  /*05f0*/  MOV R12, 0x3c09919f ;  /* 0x3c09919f000c7802 */ /* 0x000fe20000000f00 */
[----:B0-----:R-:W-:Y:S01]  /*0600*/  HFMA2 R8, -RZ, RZ, 1.28515625, -179.25 ;  /* 0x3d24d99aff087431 */ /* 0x001fe200000001ff */
[----:B------:R-:W-:Y:S01]  /*0610*/  MOV R9, 0x3f69b4f9 ;  /* 0x3f69b4f900097802 */ /* 0x000fe20000000f00 */
[----:B--2---:R-:W-:-:S05]  /*0620*/  HADD2.F32 R4, -RZ, R4.H0_H0 ;  /* 0x20000004ff047230 */ /* 0x004fca0000004100 */
[C---:B------:R-:W-:Y:S01]  /*0630*/  FMUL R3, R4.reuse, 0.70710676908493041992 ;  /* 0x3f3504f304037820 */ /* 0x040fe20000400000 */
[----:B------:R-:W-:Y:S01]  /*0640*/  FMUL R4, R4, 0.5 ;  /* 0x3f00000004047820 */ /* 0x000fe20000400000 */
[----:B---3--:R-:W-:Y:S02]  /*0650*/  HADD2.F32 R2, -RZ, R2.H0_H0 ;  /* 0x20000002ff027230 */ /* 0x008fe40000004100 */
        /* <DEDUP_REMOVED lines=8> */
[----:B------:R-:W-:-:S03]  /*06e0*/  IMAD.MOV.U32 R7, RZ, RZ, 0x3e235519 ;  /* 0x3e235519ff077424 */ /* 0x000fc600078e00ff */
[C---:B------:R-:W-:Y:S02]  /*06f0*/  FFMA R5, R10.reuse, R5, R6 ;  /* 0x000000050a057223 */ /* 0x040fe40000000006 */
[----:B------:R-:W-:Y:S01]  /*0700*/  FSEL R6, R7, 0.11284004896879196167, P0 ;  /* 0x3de718af07067808 */ /* 0x000fe20000000000 */
[----:B------:R-:W-:Y:S02]  /*0710*/  HFMA2 R7, -RZ, RZ, 1.7822265625, 0.000185489654541015625 ;  /* 0x3f210a14ff077431 */ /* 0x000fe400000001ff */
[----:B------:R-:W-:Y:S01]  /*0720*/  FFMA R5, R10, R5, R8 ;  /* 0x000000050a057223 */ /* 0x000fe20000000008 */
[----:B------:R-:W-:-:S03]  /*0730*/  FSEL R8, R9, -0.37612664699554443359, P0 ;  /* 0xbec093ac09087808 */ /* 0x000fc60000000000 */
[----:B------:R-:W-:-:S04]  /*0740*/  FFMA R5, R10, R5, R6 ;  /* 0x000000050a057223 */ /* 0x000fc80000000006 */
[C---:B------:R-:W-:Y:S01]  /*0750*/  FFMA R5, R10.reuse, R5, R8 ;  /* 0x000000050a057223 */ /* 0x040fe20000000008 */
[----:B------:R-:W-:Y:S02]  /*0760*/  FSEL R6, R7, 0.12837915122509002686, P0 ;  /* 0x3e0375d307067808 */ /* 0x000fe40000000000 */
        /* <DEDUP_REMOVED lines=10> */
[----:B------:R-:W-:Y:S01]  /*0810*/  F2FP.F16.F32.PACK_AB R4, RZ, R3 ;  /* 0x00000003ff04723e */ /* 0x000fe200000000ff */
[----:B0-----:R-:W-:-:S05]  /*0820*/  IMAD.WIDE R2, R0, 0x2, R6 ;  /* 0x0000000200027825 */ /* 0x001fca00078e0206 */
[----:B------:R-:W-:Y:S01]  /*0830*/  STG.E.U16 desc[UR4][R2.64], R4 ;  /* 0x0000000402007986 */ /* 0x000fe2000c101504 */
[----:B------:R-:W-:Y:S05]  /*0840*/  EXIT ;  /* 0x000000000000794d */ /* 0x000fea0003800000 */
.L_x_44:
        /* <DEDUP_REMOVED lines=11> */
.L_x_56:


//--------------------- .text._Z12geglu_kernelIfEvPT_PKS0_iii --------------------------
	.section	.text._Z12geglu_kernelIfEvPT_PKS0_iii,"ax",@progbits
	.align	128
        .global         _Z12geglu_kernelIfEvPT_PKS0_iii
        .type           _Z12geglu_kernelIfEvPT_PKS0_iii,@function
        .size           _Z12geglu_kernelIfEvPT_PKS0_iii,(.L_x_57 - _Z12geglu_kernelIfEvPT_PKS0_iii)
        .other          _Z12geglu_kernelIfEvPT_PKS0_iii,@"STO_CUDA_ENTRY STV_DEFAULT"
_Z12geglu_kernelIfEvPT_PKS0_iii:
.text._Z12geglu_kernelIfEvPT_PKS0_iii:
        /* <DEDUP_REMOVED lines=30> */
[----:B------:R-:W2:Y:S01]  /*01e0*/  I2F.RP R13, R4 ;  /* 0x00000004000d7306 */ /* 0x000ea20000209400 */
[----:B------:R-:W-:-:S05]  /*01f0*/  IADD3 R6, PT, PT, -R12, RZ, RZ ;  /* 0x000000ff0c067210 */ /* 0x000fca0007ffe1ff */
[C---:B------:R-:W-:Y:S02]  /*0200*/  IMAD R6, R11.reuse, R6, R8 ;  /* 0x000000060b067224 */ /* 0x040fe400078e0208 */
[----:B-1----:R-:W1:Y:S03]  /*0210*/  MUFU.RCP R10, R10 ;  /* 0x0000000a000a7308 */ /* 0x002e660000001000 */
[----:B------:R-:W-:-:S05]  /*0220*/  ISETP.GT.U32.AND P1, PT, R11, R6, PT ;  /* 0x000000060b00720c */ /* 0x000fca0003f24070 */
[----:B--2---:R-:W2:Y:S08]  /*0230*/  MUFU.RCP R13, R13 ;  /* 0x0000000d000d7308 */ /* 0x004eb00000001000 */
[-C--:B------:R-:W-:Y:S01]  /*0240*/  @!P1 IADD3 R6, PT, PT, R6, -R11.reuse, RZ ;  /* 0x8000000b06069210 */ /* 0x080fe20007ffe0ff */
[----:B-1----:R-:W-:Y:S02]  /*0250*/  VIADD R7, R10, 0xffffffe ;  /* 0x0ffffffe0a077836 */ /* 0x002fe40000000000 */
[----:B------:R-:W-:Y:S01]  /*0260*/  @!P1 VIADD R12, R12, 0x1 ;  /* 0x000000010c0c9836 */ /* 0x000fe20000000000 */
[----:B------:R-:W-:-:S02]  /*0270*/  ISETP.GE.U32.AND P0, PT, R6, R11, PT ;  /* 0x0000000b0600720c */ /* 0x000fc40003f06070 */
[----:B------:R-:W-:Y:S01]  /*0280*/  LOP3.LUT R6, R2, R5, RZ, 0x3c, !PT ;  /* 0x0000000502067212 */ /* 0x000fe200078e3cff */
[----:B------:R-:W1:Y:S01]  /*0290*/  F2I.FTZ.U32.TRUNC.NTZ R7, R7 ;  /* 0x0000000700077305 */ /* 0x000e62000021f000 */
[----:B------:R-:W-:Y:S02]  /*02a0*/  ISETP.NE.AND P1, PT, R5, RZ, PT ;  /* 0x000000ff0500720c */ /* 0x000fe40003f25270 */
[----:B------:R-:W-:Y:S02]  /*02b0*/  ISETP.GE.AND P2, PT, R6, RZ, PT ;  /* 0x000000ff0600720c */ /* 0x000fe40003f46270 */
[----:B--2---:R-:W-:Y:S02]  /*02c0*/  IADD3 R11, PT, PT, R13, 0xffffffe, RZ ;  /* 0x0ffffffe0d0b7810 */ /* 0x004fe40007ffe0ff */
[----:B------:R-:W-:-:S03]  /*02d0*/  MOV R6, RZ ;  /* 0x000000ff00067202 */ /* 0x000fc60000000f00 */
[----:B------:R-:W-:Y:S01]  /*02e0*/  @P0 IADD3 R12, PT, PT, R12, 0x1, RZ ;  /* 0x000000010c0c0810 */ /* 0x000fe20007ffe0ff */
[----:B------:R-:W2:Y:S01]  /*02f0*/  F2I.FTZ.U32.TRUNC.NTZ R11, R11 ;  /* 0x0000000b000b7305 */ /* 0x000ea2000021f000 */
[----:B-1----:R-:W-:-:S04]  /*0300*/  IADD3 R13, PT, PT, RZ, -R7, RZ ;  /* 0x80000007ff0d7210 */ /* 0x002fc80007ffe0ff */
[----:B------:R-:W-:Y:S01]  /*0310*/  @!P2 IMAD.MOV R12, RZ, RZ, -R12 ;  /* 0x000000ffff0ca224 */ /* 0x000fe200078e0a0c */
[----:B------:R-:W-:Y:S01]  /*0320*/  @!P1 LOP3.LUT R12, RZ, R5, RZ, 0x33, !PT ;  /* 0x00000005ff0c9212 */ /* 0x000fe200078e33ff */
[----:B------:R-:W-:-:S03]  /*0330*/  IMAD R13, R13, R0, RZ ;  /* 0x000000000d0d7224 */ /* 0x000fc600078e02ff */
[----:B------:R-:W-:Y:S02]  /*0340*/  IABS R10, R12 ;  /* 0x0000000c000a7213 */ /* 0x000fe40000000000 */
[----:B------:R-:W-:Y:S01]  /*0350*/  ISETP.GE.AND P5, PT, R12, RZ, PT ;  /* 0x000000ff0c00720c */ /* 0x000fe20003fa6270 */
[----:B------:R-:W-:Y:S01]  /*0360*/  IMAD.HI.U32 R6, R7, R13, R6 ;  /* 0x0000000d07067227 */ /* 0x000fe200078e0006 */
[----:B--2---:R-:W-:-:S03]  /*0370*/  IADD3 R15, PT, PT, RZ, -R11, RZ ;  /* 0x8000000bff0f7210 */ /* 0x004fc60007ffe0ff */
[----:B------:R-:W-:Y:S02]  /*0380*/  IMAD.MOV.U32 R7, RZ, RZ, R10 ;  /* 0x000000ffff077224 */ /* 0x000fe400078e000a */
[----:B------:R-:W-:Y:S02]  /*0390*/  HFMA2 R10, -RZ, RZ, 0, 0 ;  /* 0x00000000ff0a7431 */ /* 0x000fe400000001ff */
[----:B------:R-:W-:Y:S02]  /*03a0*/  IMAD.MOV R12, RZ, RZ, -R12 ;  /* 0x000000ffff0c7224 */ /* 0x000fe400078e0a0c */
[----:B------:R-:W-:Y:S02]  /*03b0*/  IMAD R13, R15, R4, RZ ;  /* 0x000000040f0d7224 */ /* 0x000fe400078e02ff */
        /* <DEDUP_REMOVED lines=9> */
[----:B------:R-:W-:-:S04]  /*0450*/  @!P0 IADD3 R7, PT, PT, R7, -R0, RZ ;  /* 0x8000000007078210 */ /* 0x000fc80007ffe0ff */
[----:B------:R-:W-:Y:S02]  /*0460*/  ISETP.GT.U32.AND P1, PT, R0, R7, PT ;  /* 0x000000070000720c */ /* 0x000fe40003f24070 */
[-C--:B------:R-:W-:Y:S01]  /*0470*/  @!P3 IADD3 R13, PT, PT, R13, -R4.reuse, RZ ;  /* 0x800000040d0db210 */ /* 0x080fe20007ffe0ff */
[----:B------:R-:W-:Y:S01]  /*0480*/  @!P3 VIADD R11, R11, 0x1 ;  /* 0x000000010b0bb836 */ /* 0x000fe20000000000 */
[----:B------:R-:W-:Y:S02]  /*0490*/  ISETP.NE.AND P3, PT, R3, RZ, PT ;  /* 0x000000ff0300720c */ /* 0x000fe40003f65270 */
[----:B------:R-:W-:Y:S02]  /*04a0*/  ISETP.GE.U32.AND P0, PT, R13, R4, PT ;  /* 0x000000040d00720c */ /* 0x000fe40003f06070 */
[----:B------:R-:W-:-:S04]  /*04b0*/  LOP3.LUT R4, R2, R9, RZ, 0x3c, !PT ;  /* 0x0000000902047212 */ /* 0x000fc800078e3cff */
[----:B------:R-:W-:Y:S02]  /*04c0*/  ISETP.GE.AND P2, PT, R4, RZ, PT ;  /* 0x000000ff0400720c */ /* 0x000fe40003f46270 */
[----:B------:R-:W-:-:S05]  /*04d0*/  @!P1 IADD3 R7, PT, PT, R7, -R0, RZ ;  /* 0x8000000007079210 */ /* 0x000fca0007ffe0ff */
[----:B------:R-:W-:Y:S01]  /*04e0*/  IMAD.MOV.U32 R0, RZ, RZ, R7 ;  /* 0x000000ffff007224 */ /* 0x000fe200078e0007 */
[----:B------:R-:W-:Y:S01]  /*04f0*/  @P0 IADD3 R11, PT, PT, R11, 0x1, RZ ;  /* 0x000000010b0b0810 */ /* 0x000fe20007ffe0ff */
[----:B------:R-:W1:Y:S03]  /*0500*/  LDC.64 R6, c[0x0][0x388] ;  /* 0x0000e200ff067b82 */ /* 0x000e660000000a00 */
[----:B------:R-:W-:Y:S02]  /*0510*/  @!P5 IADD3 R0, PT, PT, -R0, RZ, RZ ;  /* 0x000000ff0000d210 */ /* 0x000fe40007ffe1ff */
        /* <DEDUP_REMOVED lines=11> */
[----:B------:R-:W-:Y:S01]  /*05d0*/  HFMA2 R12, -RZ, RZ, 1.125, -9232 ;  /* 0x3c80f082ff0c7431 */ /* 0x000fe200000001ff */
[----:B------:R-:W-:Y:S01]  /*05e0*/  MOV R11, 0x3f800000 ;  /* 0x3f800000000b7802 */ /* 0x000fe20000000f00 */
[----:B0-----:R-:W0:Y:S02]  /*05f0*/  LDC.64 R4, c[0x0][0x380] ;  /* 0x0000e000ff047b82 */ /* 0x001e240000000a00 */
[----:B0-----:R-:W-:-:S04]  /*0600*/  IMAD.WIDE R4, R2, 0x4, R4 ;  /* 0x0000000402047825 */ /* 0x001fc800078e0204 */
[----:B--2---:R-:W-:-:S04]  /*0610*/  FMUL R0, R3, R3 ;  /* 0x0000000303007220 */ /* 0x004fc80000400000 */
[----:B------:R-:W-:-:S04]  /*0620*/  FMUL R0, R3, R0 ;  /* 0x0000000003007220 */ /* 0x000fc80000400000 */
[----:B------:R-:W-:Y:S01]  /*0630*/  FFMA R0, R0, 0.044714998453855514526, R3 ;  /* 0x3d37271300007823 */ /* 0x000fe20000000003 */
[----:B------:R-:W-:-:S03]  /*0640*/  FMUL R3, R3, 0.5 ;  /* 0x3f00000003037820 */ /* 0x000fc60000400000 */
[----:B------:R-:W-:-:S04]  /*0650*/  FMUL R9, R0, 0.79788458347320556641 ;  /* 0x3f4c422a00097820 */ /* 0x000fc80000400000 */
[C---:B------:R-:W-:Y:S01]  /*0660*/  FMUL R0, |R9|.reuse, 2.8853900432586669922 ;  /* 0x4038aa3b09007820 */ /* 0x040fe20000400200 */
[C---:B------:R-:W-:Y:S01]  /*0670*/  FMUL R7, R9.reuse, R9 ;  /* 0x0000000909077220 */ /* 0x040fe20000400000 */
[C---:B------:R-:W-:Y:S02]  /*0680*/  FSETP.GE.AND P1, PT, |R9|.reuse, 0.60000002384185791016, PT ;  /* 0x3f19999a0900780b */ /* 0x040fe40003f26200 */
[----:B------:R-:W-:Y:S01]  /*0690*/  FSETP.GE.AND P0, PT, |R9|, 9.010913848876953125, PT ;  /* 0x41102cb40900780b */ /* 0x000fe20003f06200 */
[C---:B------:R-:W-:Y:S01]  /*06a0*/  FFMA R12, R7.reuse, R12, -0.052303962409496307373 ;  /* 0xbd563cae070c7423 */ /* 0x040fe2000000000c */
[----:B------:R-:W0:Y:S02]  /*06b0*/  MUFU.EX2 R0, R0 ;  /* 0x0000000000007308 */ /* 0x000e240000000800 */
[----:B0-----:R-:W-:Y:S01]  /*06c0*/  FADD R10, R0, 1 ;  /* 0x3f800000000a7421 */ /* 0x001fe20000000000 */
[----:B------:R-:W-:-:S04]  /*06d0*/  FFMA R0, R7, R12, 0.1331529766321182251 ;  /* 0x3e08594107007423 */ /* 0x000fc8000000000c */
[C---:B------:R-:W-:Y:S01]  /*06e0*/  FFMA R0, R7.reuse, R0, -0.33332768082618713379 ;  /* 0xbeaaa9ed07007423 */ /* 0x040fe20000000000 */
[----:B------:R-:W0:Y:S03]  /*06f0*/  MUFU.RCP R10, R10 ;  /* 0x0000000a000a7308 */ /* 0x000e260000001000 */
[----:B------:R-:W-:Y:S01]  /*0700*/  FFMA R0, R7, R0, RZ ;  /* 0x0000000007007223 */ /* 0x000fe200000000ff */
[----:B0-----:R-:W-:-:S05]  /*0710*/  FFMA R6, R10, -2, R11 ;  /* 0xc00000000a067823 */ /* 0x001fca000000000b */
[----:B------:R-:W-:-:S04]  /*0720*/  FSEL R6, R6, 1, !P0 ;  /* 0x3f80000006067808 */ /* 0x000fc80004000000 */
[--C-:B------:R-:W-:Y:S01]  /*0730*/  LOP3.LUT R6, R6, 0x80000000, R9.reuse, 0xb8, !PT ;  /* 0x8000000006067812 */ /* 0x100fe200078eb809 */
[----:B------:R-:W-:-:S04]  /*0740*/  @!P1 FFMA R6, R9, R0, R9 ;  /* 0x0000000009069223 */ /* 0x000fc80000000009 */
[----:B------:R-:W-:-:S04]  /*0750*/  FADD R6, R6, 1 ;  /* 0x3f80000006067421 */ /* 0x000fc80000000000 */
[----:B------:R-:W-:-:S04]  /*0760*/  FMUL R3, R3, R6 ;  /* 0x0000000603037220 */ /* 0x000fc80000400000 */
[----:B---3--:R-:W-:-:S05]  /*0770*/  FMUL R3, R8, R3 ;  /* 0x0000000308037220 */ /* 0x008fca0000400000 */
[----:B------:R-:W-:Y:S01]  /*0780*/  STG.E desc[UR4][R4.64], R3 ;  /* 0x0000000304007986 */ /* 0x000fe2000c101904 */
[----:B------:R-:W-:Y:S05]  /*0790*/  EXIT ;  /* 0x000000000000794d */ /* 0x000fea0003800000 */
.L_x_45:
        /* <DEDUP_REMOVED lines=14> */
.L_x_57:


//--------------------- .text._Z12geglu_kernelI13__nv_bfloat16EvPT_PKS1_iii --------------------------
	.section	.text._Z12geglu_kernelI13__nv_bfloat16EvPT_PKS1_iii,"ax",@progbits
	.align	128
        .global         _Z12geglu_kernelI13__nv_bfloat16EvPT_PKS1_iii
        .type           _Z12geglu_kernelI13__nv_bfloat16EvPT_PKS1_iii,@function
        .size           _Z12geglu_kernelI13__nv_bfloat16EvPT_PKS1_iii,(.L_x_58 - _Z12geglu_kernelI13__nv_bfloat16EvPT_PKS1_iii)
        .other          _Z12geglu_kernelI13__nv_bfloat16EvPT_PKS1_iii,@"STO_CUDA_ENTRY STV_DEFAULT"
_Z12geglu_kernelI13__nv_bfloat16EvPT_PKS1_iii:
.text._Z12geglu_kernelI13__nv_bfloat16EvPT_PKS1_iii:
        /* <DEDUP_REMOVED lines=37> */
[-C--:B------:R-:W-:Y:S01]  /*0250*/  @!P1 IADD3 R6, PT, PT, R6, -R11.reuse, RZ ;  /* 0x8000000b06069210 */ /* 0x080fe20007ffe0ff */
[----:B------:R-:W-:Y:S01]  /*0260*/  @!P1 VIADD R12, R12, 0x1 ;  /* 0x000000010c0c9836 */ /* 0x000fe20000000000 */
[----:B------:R-:W-:Y:S02]  /*0270*/  ISETP.NE.AND P1, PT, R5, RZ, PT ;  /* 0x000000ff0500720c */ /* 0x000fe40003f25270 */
[----:B------:R-:W-:Y:S01]  /*0280*/  ISETP.GE.U32.AND P0, PT, R6, R11, PT ;  /* 0x0000000b0600720c */ /* 0x000fe20003f06070 */
[----:B------:R-:W1:Y:S01]  /*0290*/  F2I.FTZ.U32.TRUNC.NTZ R7, R7 ;  /* 0x0000000700077305 */ /* 0x000e62000021f000 */
[----:B------:R-:W-:Y:S02]  /*02a0*/  LOP3.LUT R6, R2, R5, RZ, 0x3c, !PT ;  /* 0x0000000502067212 */ /* 0x000fe400078e3cff */
[----:B--2---:R-:W-:Y:S02]  /*02b0*/  IADD3 R11, PT, PT, R13, 0xffffffe, RZ ;  /* 0x0ffffffe0d0b7810 */ /* 0x004fe40007ffe0ff */
[----:B------:R-:W-:Y:S01]  /*02c0*/  ISETP.GE.AND P2, PT, R6, RZ, PT ;  /* 0x000000ff0600720c */ /* 0x000fe20003f46270 */
[----:B------:R-:W-:-:S03]  /*02d0*/  HFMA2 R6, -RZ, RZ, 0, 0 ;  /* 0x00000000ff067431 */ /* 0x000fc600000001ff */
[----:B------:R-:W2:Y:S03]  /*02e0*/  F2I.FTZ.U32.TRUNC.NTZ R11, R11 ;  /* 0x0000000b000b7305 */ /* 0x000ea6000021f000 */
[----:B------:R-:W-:Y:S02]  /*02f0*/  @P0 IADD3 R12, PT, PT, R12, 0x1, RZ ;  /* 0x000000010c0c0810 */ /* 0x000fe40007ffe0ff */
[----:B-1----:R-:W-:-:S04]  /*0300*/  IADD3 R13, PT, PT, RZ, -R7, RZ ;  /* 0x80000007ff0d7210 */ /* 0x002fc80007ffe0ff */
[----:B------:R-:W-:Y:S01]  /*0310*/  @!P2 IMAD.MOV R12, RZ, RZ, -R12 ;  /* 0x000000ffff0ca224 */ /* 0x000fe200078e0a0c */
[----:B------:R-:W-:Y:S01]  /*0320*/  @!P1 LOP3.LUT R12, RZ, R5, RZ, 0x33, !PT ;  /* 0x00000005ff0c9212 */ /* 0x000fe200078e33ff */
[----:B------:R-:W-:-:S03]  /*0330*/  IMAD R13, R13, R0, RZ ;  /* 0x000000000d0d7224 */ /* 0x000fc600078e02ff */
[----:B------:R-:W-:Y:S01]  /*0340*/  IABS R10, R12 ;  /* 0x0000000c000a7213 */ /* 0x000fe20000000000 */
[----:B------:R-:W-:Y:S01]  /*0350*/  IMAD.HI.U32 R6, R7, R13, R6 ;  /* 0x0000000d07067227 */ /* 0x000fe200078e0006 */
[----:B--2---:R-:W-:Y:S02]  /*0360*/  IADD3 R15, PT, PT, RZ, -R11, RZ ;  /* 0x8000000bff0f7210 */ /* 0x004fe40007ffe0ff */
[----:B------:R-:W-:Y:S01]  /*0370*/  ISETP.GE.AND P5, PT, R12, RZ, PT ;  /* 0x000000ff0c00720c */ /* 0x000fe20003fa6270 */
[----:B------:R-:W-:Y:S01]  /*0380*/  IMAD.MOV.U32 R7, RZ, RZ, R10 ;  /* 0x000000ffff077224 */ /* 0x000fe200078e000a */
[----:B------:R-:W-:Y:S01]  /*0390*/  MOV R10, RZ ;  /* 0x000000ff000a7202 */ /* 0x000fe20000000f00 */
[----:B------:R-:W-:Y:S02]  /*03a0*/  IMAD R13, R15, R4, RZ ;  /* 0x000000040f0d7224 */ /* 0x000fe400078e02ff */
[----:B------:R-:W-:-:S04]  /*03b0*/  IMAD.HI.U32 R6, R6, R7, RZ ;  /* 0x0000000706067227 */ /* 0x000fc800078e00ff */
[----:B------:R-:W-:Y:S01]  /*03c0*/  IMAD.HI.U32 R11, R11, R13, R10 ;  /* 0x0000000d0b0b7227 */ /* 0x000fe200078e000a */
[----:B------:R-:W-:-:S03]  /*03d0*/  IADD3 R13, PT, PT, RZ, -R14, RZ ;  /* 0x8000000eff0d7210 */ /* 0x000fc60007ffe0ff */
        /* <DEDUP_REMOVED lines=8> */
[-C--:B------:R-:W-:Y:S01]  /*0460*/  @!P3 IADD3 R13, PT, PT, R13, -R4.reuse, RZ ;  /* 0x800000040d0db210 */ /* 0x080fe20007ffe0ff */
[----:B------:R-:W-:Y:S01]  /*0470*/  @!P3 VIADD R11, R11, 0x1 ;  /* 0x000000010b0bb836 */ /* 0x000fe20000000000 */
[----:B------:R-:W-:Y:S02]  /*0480*/  ISETP.GT.U32.AND P1, PT, R0, R7, PT ;  /* 0x000000070000720c */ /* 0x000fe40003f24070 */
[----:B------:R-:W-:Y:S02]  /*0490*/  ISETP.GE.U32.AND P0, PT, R13, R4, PT ;  /* 0x000000040d00720c */ /* 0x000fe40003f06070 */
[----:B------:R-:W-:Y:S02]  /*04a0*/  LOP3.LUT R4, R2, R9, RZ, 0x3c, !PT ;  /* 0x0000000902047212 */ /* 0x000fe400078e3cff */
[----:B------:R-:W-:-:S02]  /*04b0*/  ISETP.NE.AND P3, PT, R3, RZ, PT ;  /* 0x000000ff0300720c */ /* 0x000fc40003f65270 */
[----:B------:R-:W-:-:S05]  /*04c0*/  ISETP.GE.AND P2, PT, R4, RZ, PT ;  /* 0x000000ff0400720c */ /* 0x000fca0003f46270 */
[----:B------:R-:W-:Y:S02]  /*04d0*/  @!P1 IADD3 R7, PT, PT, R7, -R0, RZ ;  /* 0x8000000007079210 */ /* 0x000fe40007ffe0ff */
[----:B------:R-:W-:-:S03]  /*04e0*/  @P0 IADD3 R11, PT, PT, R11, 0x1, RZ ;  /* 0x000000010b0b0810 */ /* 0x000fc60007ffe0ff */
[----:B------:R-:W-:Y:S02]  /*04f0*/  IMAD.MOV.U32 R0, RZ, RZ, R7 ;  /* 0x000000ffff007224 */ /* 0x000fe400078e0007 */
[----:B------:R-:W1:Y:S01]  /*0500*/  LDC.64 R6, c[0x0][0x388] ;  /* 0x0000e200ff067b82 */ /* 0x000e620000000a00 */
        /* <DEDUP_REMOVED lines=9> */
[----:B0-----:R0:W2:Y:S01]  /*05a0*/  LDG.E.U16.CONSTANT R0, desc[UR4][R6.64] ;  /* 0x0000000406007981 */ /* 0x0010a2000c1e9500 */
[----:B------:R-:W-:-:S05]  /*05b0*/  IMAD.WIDE R4, R5, 0x2, R6 ;  /* 0x0000000205047825 */ /* 0x000fca00078e0206 */
[----:B------:R-:W3:Y:S01]  /*05c0*/  LDG.E.U16.CONSTANT R8, desc[UR4][R4.64] ;  /* 0x0000000404087981 */ /* 0x000ee2000c1e9500 */
[----:B0-----:R-:W-:Y:S02]  /*05d0*/  HFMA2 R7, -RZ, RZ, 1.875, 0 ;  /* 0x3f800000ff077431 */ /* 0x001fe400000001ff */
[----:B------:R-:W-:Y:S01]  /*05e0*/  IMAD.MOV.U32 R6, RZ, RZ, 0x3c80f082 ;  /* 0x3c80f082ff067424 */ /* 0x000fe200078e00ff */
[----:B--2---:R-:W-:-:S05]  /*05f0*/  SHF.L.U32 R3, R0, 0x10, RZ ;  /* 0x0000001000037819 */ /* 0x004fca00000006ff */
[----:B------:R-:W-:Y:S01]  /*0600*/  FMUL R0, R3, R3 ;  /* 0x0000000303007220 */ /* 0x000fe20000400000 */
[----:B---3--:R-:W-:-:S03]  /*0610*/  SHF.L.U32 R8, R8, 0x10, RZ ;  /* 0x0000001008087819 */ /* 0x008fc600000006ff */
[----:B------:R-:W-:-:S04]  /*0620*/  FMUL R0, R3, R0 ;  /* 0x0000000003007220 */ /* 0x000fc80000400000 */
[----:B------:R-:W-:Y:S01]  /*0630*/  FFMA R0, R0, 0.044714998453855514526, R3 ;  /* 0x3d37271300007823 */ /* 0x000fe20000000003 */
[----:B------:R-:W-:-:S03]  /*0640*/  FMUL R3, R3, 0.5 ;  /* 0x3f00000003037820 */ /* 0x000fc60000400000 */
[----:B------:R-:W-:-:S04]  /*0650*/  FMUL R9, R0, 0.79788458347320556641 ;  /* 0x3f4c422a00097820 */ /* 0x000fc80000400000 */
[C---:B------:R-:W-:Y:S01]  /*0660*/  FMUL R0, |R9|.reuse, 2.8853900432586669922 ;  /* 0x4038aa3b09007820 */ /* 0x040fe20000400200 */
[C---:B------:R-:W-:Y:S01]  /*0670*/  FMUL R5, R9.reuse, R9 ;  /* 0x0000000909057220 */ /* 0x040fe20000400000 */
[C---:B------:R-:W-:Y:S02]  /*0680*/  FSETP.GE.AND P0, PT, |R9|.reuse, 9.010913848876953125, PT ;  /* 0x41102cb40900780b */ /* 0x040fe40003f06200 */
[----:B------:R-:W-:Y:S01]  /*0690*/  FSETP.GE.AND P1, PT, |R9|, 0.60000002384185791016, PT ;  /* 0x3f19999a0900780b */ /* 0x000fe20003f26200 */
[C---:B------:R-:W-:Y:S01]  /*06a0*/  FFMA R6, R5.reuse, R6, -0.052303962409496307373 ;  /* 0xbd563cae05067423 */ /* 0x040fe20000000006 */
[----:B------:R-:W0:Y:S03]  /*06b0*/  MUFU.EX2 R0, R0 ;  /* 0x0000000000007308 */ /* 0x000e260000000800 */
[----:B------:R-:W-:Y:S01]  /*06c0*/  FFMA R6, R5, R6, 0.1331529766321182251 ;  /* 0x3e08594105067423 */ /* 0x000fe20000000006 */
[----:B0-----:R-:W-:-:S03]  /*06d0*/  FADD R10, R0, 1 ;  /* 0x3f800000000a7421 */ /* 0x001fc60000000000 */
[----:B------:R-:W-:-:S04]  /*06e0*/  FFMA R0, R5, R6, -0.33332768082618713379 ;  /* 0xbeaaa9ed05007423 */ /* 0x000fc80000000006 */
[----:B------:R-:W-:Y:S01]  /*06f0*/  FFMA R6, R5, R0, RZ ;  /* 0x0000000005067223 */ /* 0x000fe200000000ff */
[----:B------:R-:W0:Y:S02]  /*0700*/  MUFU.RCP R10, R10 ;  /* 0x0000000a000a7308 */ /* 0x000e240000001000 */
[----:B0-----:R-:W-:-:S05]  /*0710*/  FFMA R4, R10, -2, R7 ;  /* 0xc00000000a047823 */ /* 0x001fca0000000007 */
[----:B------:R-:W-:-:S04]  /*0720*/  FSEL R4, R4, 1, !P0 ;  /* 0x3f80000004047808 */ /* 0x000fc80004000000 */
[--C-:B------:R-:W-:Y:S01]  /*0730*/  LOP3.LUT R0, R4, 0x80000000, R9.reuse, 0xb8, !PT ;  /* 0x8000000004007812 */ /* 0x100fe200078eb809 */
[----:B------:R-:W-:Y:S01]  /*0740*/  @!P1 FFMA R0, R9, R6, R9 ;  /* 0x0000000609009223 */ /* 0x000fe20000000009 */
[----:B------:R-:W0:Y:S03]  /*0750*/  LDC.64 R4, c[0x0][0x380] ;  /* 0x0000e000ff047b82 */ /* 0x000e260000000a00 */
[----:B------:R-:W-:-:S04]  /*0760*/  FADD R0, R0, 1 ;  /* 0x3f80000000007421 */ /* 0x000fc80000000000 */
[----:B------:R-:W-:-:S04]  /*0770*/  FMUL R3, R3, R0 ;  /* 0x0000000003037220 */ /* 0x000fc80000400000 */
[----:B------:R-:W-:-:S05]  /*0780*/  FMUL R3, R8, R3 ;  /* 0x0000000308037220 */ /* 0x000fca0000400000 */
[----:B------:R-:W-:Y:S01]  /*0790*/  F2FP.BF16.F32.PACK_AB R0, RZ, R3 ;  /* 0x00000003ff00723e */ /* 0x000fe200000010ff */
[----:B0-----:R-:W-:-:S05]  /*07a0*/  IMAD.WIDE R2, R2, 0x2, R4 ;  /* 0x0000000202027825 */ /* 0x001fca00078e0204 */
[----:B------:R-:W-:Y:S01]  /*07b0*/  STG.E.U16 desc[UR4][R2.64], R0 ;  /* 0x0000000002007986 */ /* 0x000fe2000c101504 */
[----:B------:R-:W-:Y:S05]  /*07c0*/  EXIT ;  /* 0x000000000000794d */ /* 0x000fea0003800000 */
.L_x_46:
        /* <DEDUP_REMOVED lines=11> */
.L_x_58:


//--------------------- .text._Z12geglu_kernelI6__halfEvPT_PKS1_iii --------------------------
	.section	.text._Z12geglu_kernelI6__halfEvPT_PKS1_iii,"ax",@progbits
	.align	128
        .global         _Z12geglu_kernelI6__halfEvPT_PKS1_iii
        .type           _Z12geglu_kernelI6__halfEvPT_PKS1_iii,@function
        .size           _Z12geglu_kernelI6__halfEvPT_PKS1_iii,(.L_x_59 - _Z12geglu_kernelI6__halfEvPT_PKS1_iii)
        .other          _Z12geglu_kernelI6__halfEvPT_PKS1_iii,@"STO_CUDA_ENTRY STV_DEFAULT"
_Z12geglu_kernelI6__halfEvPT_PKS1_iii:
.text._Z12geglu_kernelI6__halfEvPT_PKS1_iii:
        /* <DEDUP_REMOVED lines=93> */
[----:B0-----:R-:W-:Y:S01]  /*05d0*/  HFMA2 R7, -RZ, RZ, 1.875, 0 ;  /* 0x3f800000ff077431 */ /* 0x001fe200000001ff */
[----:B------:R-:W-:Y:S01]  /*05e0*/  MOV R6, 0x3c80f082 ;  /* 0x3c80f08200067802 */ /* 0x000fe20000000f00 */
[----:B--2---:R-:W-:-:S05]  /*05f0*/  HADD2.F32 R3, -RZ, R0.H0_H0 ;  /* 0x20000000ff037230 */ /* 0x004fca0000004100 */
[----:B------:R-:W-:Y:S01]  /*0600*/  FMUL R0, R3, R3 ;  /* 0x0000000303007220 */ /* 0x000fe20000400000 */
[----:B---3--:R-:W-:-:S03]  /*0610*/  HADD2.F32 R8, -RZ, R8.H0_H0 ;  /* 0x20000008ff087230 */ /* 0x008fc60000004100 */
        /* <DEDUP_REMOVED lines=23> */
[----:B------:R-:W-:Y:S01]  /*0790*/  F2FP.F16.F32.PACK_AB R0, RZ, R3 ;  /* 0x00000003ff00723e */ /* 0x000fe200000000ff */
[----:B0-----:R-:W-:-:S05]  /*07a0*/  IMAD.WIDE R2, R2, 0x2, R4 ;  /* 0x0000000202027825 */ /* 0x001fca00078e0204 */
[----:B------:R-:W-:Y:S01]  /*07b0*/  STG.E.U16 desc[UR4][R2.64], R0 ;  /* 0x0000000002007986 */ /* 0x000fe2000c101504 */
[----:B------:R-:W-:Y:S05]  /*07c0*/  EXIT ;  /* 0x000000000000794d */ /* 0x000fea0003800000 */
.L_x_47:
        /* <DEDUP_REMOVED lines=11> */
.L_x_59:


//--------------------- .nv.shared.reserved.0     --------------------------
	.section	.nv.shared.reserved.0,"aw",@nobits
	.weak		__nv_reservedSMEM_offset_0_alias
	.size		__nv_reservedSMEM_offset_0_alias, 0, 64
	.other		__nv_reservedSMEM_offset_0_alias,@"STO_CUDA_RESERVED_SHARED STV_DEFAULT"
__nv_reservedSMEM_offset_0_alias:
	.zero		0
	.zero		64


//--------------------- .nv.constant0._Z13swiglu_kernelIfEvPT_PKS0_iii --------------------------
	.section	.nv.constant0._Z13swiglu_kernelIfEvPT_PKS0_iii,"a",@progbits
	.sectionflags	@""
	.align	4
.nv.constant0._Z13swiglu_kernelIfEvPT_PKS0_iii:
	.zero		924


//--------------------- .nv.constant0._Z13swiglu_kernelI13__nv_bfloat16EvPT_PKS1_iii --------------------------
	.section	.nv.constant0._Z13swiglu_kernelI13__nv_bfloat16EvPT_PKS1_iii,"a",@progbits
	.sectionflags	@""
	.align	4
.nv.constant0._Z13swiglu_kernelI13__nv_bfloat16EvPT_PKS1_iii:
	.zero		924


//--------------------- .nv.constant0._Z13swiglu_kernelI6__halfEvPT_PKS1_iii --------------------------
	.section	.nv.constant0._Z13swiglu_kernelI6__halfEvPT_PKS1_iii,"a",@progbits
	.sectionflags	@""
	.align	4
.nv.constant0._Z13swiglu_kernelI6__halfEvPT_PKS1_iii:
	.zero		924


//--------------------- .nv.constant0._Z18geglu_exact_kernelIfEvPT_PKS0_iii --------------------------
	.section	.nv.constant0._Z18geglu_exact_kernelIfEvPT_PKS0_iii,"a",@progbits
	.sectionflags	@""
	.align	4
.nv.constant0._Z18geglu_exact_kernelIfEvPT_PKS0_iii:
	.zero		924


//--------------------- .nv.constant0._Z18geglu_exact_kernelI13__nv_bfloat16EvPT_PKS1_iii --------------------------
	.section	.nv.constant0._Z18geglu_exact_kernelI13__nv_bfloat16EvPT_PKS1_iii,"a",@progbits
	.sectionflags	@""
	.align	4
.nv.constant0._Z18geglu_exact_kernelI13__nv_bfloat16EvPT_PKS1_iii:
	.zero		924


//--------------------- .nv.constant0._Z18geglu_exact_kernelI6__halfEvPT_PKS1_iii --------------------------
	.section	.nv.constant0._Z18geglu_exact_kernelI6__halfEvPT_PKS1_iii,"a",@progbits
	.sectionflags	@""
	.align	4
.nv.constant0._Z18geglu_exact_kernelI6__halfEvPT_PKS1_iii:
	.zero		924


//--------------------- .nv.constant0._Z12geglu_kernelIfEvPT_PKS0_iii --------------------------
	.section	.nv.constant0._Z12geglu_kernelIfEvPT_PKS0_iii,"a",@progbits
	.sectionflags	@""
	.align	4
.nv.constant0._Z12geglu_kernelIfEvPT_PKS0_iii:
	.zero		924


//--------------------- .nv.constant0._Z12geglu_kernelI13__nv_bfloat16EvPT_PKS1_iii --------------------------
	.section	.nv.constant0._Z12geglu_kernelI13__nv_bfloat16EvPT_PKS1_iii,"a",@progbits
	.sectionflags	@""
	.align	4
.nv.constant0._Z12geglu_kernelI13__nv_bfloat16EvPT_PKS1_iii:
	.zero		924


//--------------------- .nv.constant0._Z12geglu_kernelI6__halfEvPT_PKS1_iii --------------------------
	.section	.nv.constant0._Z12geglu_kernelI6__halfEvPT_PKS1_iii,"a",@progbits
	.sectionflags	@""
	.align	4
.nv.constant0._Z12geglu_kernelI6__halfEvPT_PKS1_iii:
	.zero		924


//--------------------- SYMBOLS --------------------------

	.type		.nv.reservedSmem.offset0,@object
	.size		.nv.reservedSmem.offset0,0x4
